//
// Generated by NVIDIA NVVM Compiler
//
// Compiler Build ID: CL-36424714
// Cuda compilation tools, release 13.0, V13.0.88
// Based on NVVM 20.0.0
//

.version 9.0
.target sm_100
.address_size 64

	// .globl	_Z6kernelPdS_S_S_S_S_S_
.func  (.param .b64 func_retval0) __internal_accurate_pow
(
	.param .b64 __internal_accurate_pow_param_0
)
;
.global .align 4 .u32 nx = 41;
.global .align 4 .u32 ny = 41;
.global .align 4 .u32 nt = 500;
.global .align 4 .u32 nit = 50;
.global .align 8 .f64 c = 0d3FF0000000000000;
.global .align 8 .f64 dx = 0d3FA999999999999A;
.global .align 8 .f64 dy = 0d3FA999999999999A;
.global .align 8 .f64 rho = 0d3FF0000000000000;
.global .align 8 .f64 nu = 0d3FB999999999999A;
.global .align 8 .f64 dt = 0d3F50624DD2F1A9FC;
.global .align 4 .u32 TOTAL_GPU = 1681;
.global .align 4 .u32 PER_GPU;

.visible .entry _Z6kernelPdS_S_S_S_S_S_(
	.param .u64 .ptr .align 1 _Z6kernelPdS_S_S_S_S_S__param_0,
	.param .u64 .ptr .align 1 _Z6kernelPdS_S_S_S_S_S__param_1,
	.param .u64 .ptr .align 1 _Z6kernelPdS_S_S_S_S_S__param_2,
	.param .u64 .ptr .align 1 _Z6kernelPdS_S_S_S_S_S__param_3,
	.param .u64 .ptr .align 1 _Z6kernelPdS_S_S_S_S_S__param_4,
	.param .u64 .ptr .align 1 _Z6kernelPdS_S_S_S_S_S__param_5,
	.param .u64 .ptr .align 1 _Z6kernelPdS_S_S_S_S_S__param_6
)
{
	.reg .pred 	%p<152>;
	.reg .b32 	%r<191>;
	.reg .b64 	%rd<90>;
	.reg .b64 	%fd<300>;

	ld.param.u64 	%rd24, [_Z6kernelPdS_S_S_S_S_S__param_0];
	ld.param.u64 	%rd25, [_Z6kernelPdS_S_S_S_S_S__param_1];
	ld.param.u64 	%rd26, [_Z6kernelPdS_S_S_S_S_S__param_2];
	ld.param.u64 	%rd27, [_Z6kernelPdS_S_S_S_S_S__param_3];
	ld.param.u64 	%rd28, [_Z6kernelPdS_S_S_S_S_S__param_4];
	ld.param.u64 	%rd29, [_Z6kernelPdS_S_S_S_S_S__param_5];
	ld.param.u64 	%rd30, [_Z6kernelPdS_S_S_S_S_S__param_6];
	cvta.to.global.u64 	%rd1, %rd30;
	cvta.to.global.u64 	%rd2, %rd26;
	cvta.to.global.u64 	%rd3, %rd27;
	cvta.to.global.u64 	%rd4, %rd29;
	cvta.to.global.u64 	%rd5, %rd25;
	cvta.to.global.u64 	%rd6, %rd28;
	cvta.to.global.u64 	%rd7, %rd24;
	mov.u32 	%r64, %ctaid.x;
	mov.u32 	%r65, %ntid.x;
	mov.u32 	%r66, %tid.x;
	mad.lo.s32 	%r1, %r64, %r65, %r66;
	ld.global.u32 	%r2, [TOTAL_GPU];
	setp.ge.s32 	%p2, %r1, %r2;
	@%p2 bra 	$L__BB0_112;
	and.b32  	%r67, %r2, 1023;
	setp.ne.s32 	%p3, %r67, 0;
	@%p3 bra 	$L__BB0_3;
	shr.s32 	%r178, %r2, 10;
	bra.uni 	$L__BB0_4;
$L__BB0_3:
	shr.s32 	%r68, %r2, 31;
	shr.u32 	%r69, %r68, 22;
	add.s32 	%r70, %r2, %r69;
	shr.s32 	%r71, %r70, 10;
	add.s32 	%r178, %r71, 1;
$L__BB0_4:
	st.global.u32 	[PER_GPU], %r178;
	mul.lo.s32 	%r72, %r178, %r1;
	add.s32 	%r6, %r72, %r178;
	setp.lt.s32 	%p4, %r72, %r2;
	add.s32 	%r73, %r2, -1;
	selp.b32 	%r7, %r72, %r73, %p4;
	min.s32 	%r8, %r6, %r2;
	ld.global.u32 	%r74, [nt];
	setp.lt.s32 	%p5, %r74, 1;
	@%p5 bra 	$L__BB0_112;
	mov.f64 	%fd86, 0d4000000000000000;
	{
	.reg .b32 %temp; 
	mov.b64 	{%temp, %r9}, %fd86;
	}
	and.b32  	%r10, %r9, 2146435072;
	setp.eq.s32 	%p6, %r10, 1062207488;
	setp.lt.s32 	%p7, %r9, 0;
	selp.b32 	%r11, 0, 2146435072, %p7;
	and.b32  	%r76, %r9, 2147483647;
	setp.ne.s32 	%p8, %r76, 1071644672;
	and.pred  	%p1, %p6, %p8;
	or.b32  	%r12, %r11, -2147483648;
	add.s32 	%r13, %r7, 1;
	max.s32 	%r77, %r8, %r13;
	sub.s32 	%r78, %r77, %r7;
	not.b32 	%r79, %r7;
	add.s32 	%r14, %r77, %r79;
	and.b32  	%r15, %r78, 3;
	mul.wide.s32 	%rd31, %r7, 8;
	add.s64 	%rd8, %rd7, %rd31;
	add.s64 	%rd9, %rd6, %rd31;
	add.s64 	%rd10, %rd5, %rd31;
	add.s64 	%rd11, %rd4, %rd31;
	add.s32 	%r16, %r7, 2;
	add.s32 	%r17, %r7, 3;
	add.s64 	%rd12, %rd2, %rd31;
	add.s64 	%rd13, %rd1, %rd31;
	mov.b32 	%r179, 0;
$L__BB0_6:
	setp.le.s32 	%p9, %r6, %r7;
	@%p9 bra 	$L__BB0_13;
	setp.eq.s32 	%p10, %r15, 0;
	mov.u32 	%r180, %r7;
	@%p10 bra 	$L__BB0_11;
	setp.eq.s32 	%p11, %r15, 1;
	ld.global.f64 	%fd87, [%rd8];
	st.global.f64 	[%rd9], %fd87;
	ld.global.f64 	%fd88, [%rd10];
	st.global.f64 	[%rd11], %fd88;
	mov.u32 	%r180, %r13;
	@%p11 bra 	$L__BB0_11;
	setp.eq.s32 	%p12, %r15, 2;
	ld.global.f64 	%fd89, [%rd8+8];
	st.global.f64 	[%rd9+8], %fd89;
	ld.global.f64 	%fd90, [%rd10+8];
	st.global.f64 	[%rd11+8], %fd90;
	mov.u32 	%r180, %r16;
	@%p12 bra 	$L__BB0_11;
	ld.global.f64 	%fd91, [%rd8+16];
	st.global.f64 	[%rd9+16], %fd91;
	ld.global.f64 	%fd92, [%rd10+16];
	st.global.f64 	[%rd11+16], %fd92;
	mov.u32 	%r180, %r17;
$L__BB0_11:
	setp.lt.u32 	%p13, %r14, 3;
	@%p13 bra 	$L__BB0_13;
$L__BB0_12:
	mul.wide.s32 	%rd32, %r180, 8;
	add.s64 	%rd33, %rd7, %rd32;
	add.s64 	%rd34, %rd6, %rd32;
	add.s64 	%rd35, %rd5, %rd32;
	add.s64 	%rd36, %rd4, %rd32;
	ld.global.f64 	%fd93, [%rd33];
	st.global.f64 	[%rd34], %fd93;
	ld.global.f64 	%fd94, [%rd35];
	st.global.f64 	[%rd36], %fd94;
	ld.global.f64 	%fd95, [%rd33+8];
	st.global.f64 	[%rd34+8], %fd95;
	ld.global.f64 	%fd96, [%rd35+8];
	st.global.f64 	[%rd36+8], %fd96;
	ld.global.f64 	%fd97, [%rd33+16];
	st.global.f64 	[%rd34+16], %fd97;
	ld.global.f64 	%fd98, [%rd35+16];
	st.global.f64 	[%rd36+16], %fd98;
	ld.global.f64 	%fd99, [%rd33+24];
	st.global.f64 	[%rd34+24], %fd99;
	ld.global.f64 	%fd100, [%rd35+24];
	st.global.f64 	[%rd36+24], %fd100;
	add.s32 	%r180, %r180, 4;
	setp.lt.s32 	%p14, %r180, %r8;
	@%p14 bra 	$L__BB0_12;
$L__BB0_13:
	setp.le.s32 	%p15, %r6, %r7;
	bar.sync 	0;
	ld.global.u32 	%r22, [nx];
	@%p15 bra 	$L__BB0_29;
	ld.global.u32 	%r80, [ny];
	add.s32 	%r23, %r80, -1;
	add.s32 	%r24, %r22, -1;
	mov.u32 	%r182, %r7;
$L__BB0_15:
	div.s32 	%r81, %r182, %r22;
	setp.eq.s32 	%p16, %r81, 0;
	setp.eq.s32 	%p17, %r81, %r23;
	or.pred  	%p18, %p16, %p17;
	@%p18 bra 	$L__BB0_28;
	rem.s32 	%r83, %r182, %r22;
	setp.eq.s32 	%p19, %r83, 0;
	setp.eq.s32 	%p20, %r83, %r24;
	or.pred  	%p21, %p19, %p20;
	@%p21 bra 	$L__BB0_28;
	setp.lt.s32 	%p22, %r9, 0;
	setp.eq.s32 	%p23, %r10, 1062207488;
	ld.global.f64 	%fd1, [rho];
	ld.global.f64 	%fd101, [dt];
	rcp.rn.f64 	%fd2, %fd101;
	mul.wide.s32 	%rd37, %r182, 8;
	add.s64 	%rd14, %rd7, %rd37;
	ld.global.f64 	%fd102, [%rd14+8];
	ld.global.f64 	%fd103, [%rd14+-8];
	sub.f64 	%fd104, %fd102, %fd103;
	ld.global.f64 	%fd105, [dx];
	add.f64 	%fd3, %fd105, %fd105;
	div.rn.f64 	%fd4, %fd104, %fd3;
	add.s32 	%r85, %r182, %r22;
	mul.wide.s32 	%rd38, %r85, 8;
	add.s64 	%rd39, %rd5, %rd38;
	ld.global.f64 	%fd106, [%rd39];
	sub.s32 	%r26, %r182, %r22;
	mul.wide.s32 	%rd40, %r26, 8;
	add.s64 	%rd15, %rd5, %rd40;
	ld.global.f64 	%fd107, [%rd15];
	sub.f64 	%fd108, %fd106, %fd107;
	ld.global.f64 	%fd109, [dy];
	add.f64 	%fd5, %fd109, %fd109;
	div.rn.f64 	%fd6, %fd108, %fd5;
	{
	.reg .b32 %temp; 
	mov.b64 	{%temp, %r27}, %fd4;
	}
	abs.f64 	%fd7, %fd4;
	{ // callseq 0, 0
	.param .b64 param0;
	st.param.f64 	[param0], %fd7;
	.param .b64 retval0;
	call.uni (retval0), 
	__internal_accurate_pow, 
	(
	param0
	);
	ld.param.f64 	%fd110, [retval0];
	} // callseq 0
	setp.lt.s32 	%p25, %r27, 0;
	neg.f64 	%fd112, %fd110;
	selp.f64 	%fd113, %fd112, %fd110, %p23;
	selp.f64 	%fd114, %fd113, %fd110, %p25;
	setp.eq.f64 	%p26, %fd4, 0d0000000000000000;
	selp.b32 	%r86, %r27, 0, %p23;
	or.b32  	%r87, %r86, 2146435072;
	selp.b32 	%r88, %r87, %r86, %p22;
	mov.b32 	%r89, 0;
	mov.b64 	%fd115, {%r89, %r88};
	selp.f64 	%fd289, %fd115, %fd114, %p26;
	add.f64 	%fd116, %fd4, 0d4000000000000000;
	{
	.reg .b32 %temp; 
	mov.b64 	{%temp, %r90}, %fd116;
	}
	and.b32  	%r91, %r90, 2146435072;
	setp.ne.s32 	%p27, %r91, 2146435072;
	@%p27 bra 	$L__BB0_22;
	setp.num.f64 	%p28, %fd4, %fd4;
	@%p28 bra 	$L__BB0_20;
	mov.f64 	%fd117, 0d4000000000000000;
	add.rn.f64 	%fd289, %fd4, %fd117;
	bra.uni 	$L__BB0_22;
$L__BB0_20:
	setp.neu.f64 	%p29, %fd7, 0d7FF0000000000000;
	@%p29 bra 	$L__BB0_22;
	selp.b32 	%r92, %r12, %r11, %p1;
	selp.b32 	%r93, %r92, %r11, %p25;
	mov.b32 	%r94, 0;
	mov.b64 	%fd289, {%r94, %r93};
$L__BB0_22:
	setp.eq.f64 	%p34, %fd4, 0d3FF0000000000000;
	selp.f64 	%fd118, 0d3FF0000000000000, %fd289, %p34;
	add.f64 	%fd119, %fd4, %fd6;
	mul.f64 	%fd120, %fd2, %fd119;
	sub.f64 	%fd121, %fd120, %fd118;
	mul.wide.s32 	%rd41, %r22, 8;
	add.s64 	%rd42, %rd14, %rd41;
	ld.global.f64 	%fd122, [%rd42];
	mul.wide.s32 	%rd43, %r26, 8;
	add.s64 	%rd44, %rd7, %rd43;
	ld.global.f64 	%fd123, [%rd44];
	sub.f64 	%fd124, %fd122, %fd123;
	div.rn.f64 	%fd125, %fd124, %fd5;
	add.s64 	%rd45, %rd15, %rd41;
	ld.global.f64 	%fd126, [%rd45+8];
	ld.global.f64 	%fd127, [%rd45+-8];
	sub.f64 	%fd128, %fd126, %fd127;
	mul.f64 	%fd129, %fd125, %fd128;
	div.rn.f64 	%fd130, %fd129, %fd3;
	add.f64 	%fd131, %fd130, %fd130;
	sub.f64 	%fd12, %fd121, %fd131;
	{
	.reg .b32 %temp; 
	mov.b64 	{%temp, %r28}, %fd6;
	}
	abs.f64 	%fd13, %fd6;
	{ // callseq 1, 0
	.param .b64 param0;
	st.param.f64 	[param0], %fd13;
	.param .b64 retval0;
	call.uni (retval0), 
	__internal_accurate_pow, 
	(
	param0
	);
	ld.param.f64 	%fd132, [retval0];
	} // callseq 1
	setp.lt.s32 	%p35, %r28, 0;
	neg.f64 	%fd134, %fd132;
	selp.f64 	%fd135, %fd134, %fd132, %p23;
	selp.f64 	%fd136, %fd135, %fd132, %p35;
	setp.eq.f64 	%p36, %fd6, 0d0000000000000000;
	selp.b32 	%r95, %r28, 0, %p23;
	or.b32  	%r96, %r95, 2146435072;
	selp.b32 	%r97, %r96, %r95, %p22;
	mov.b32 	%r98, 0;
	mov.b64 	%fd137, {%r98, %r97};
	selp.f64 	%fd290, %fd137, %fd136, %p36;
	add.f64 	%fd138, %fd6, 0d4000000000000000;
	{
	.reg .b32 %temp; 
	mov.b64 	{%temp, %r99}, %fd138;
	}
	and.b32  	%r100, %r99, 2146435072;
	setp.ne.s32 	%p37, %r100, 2146435072;
	@%p37 bra 	$L__BB0_27;
	setp.num.f64 	%p38, %fd6, %fd6;
	@%p38 bra 	$L__BB0_25;
	mov.f64 	%fd139, 0d4000000000000000;
	add.rn.f64 	%fd290, %fd6, %fd139;
	bra.uni 	$L__BB0_27;
$L__BB0_25:
	setp.neu.f64 	%p39, %fd13, 0d7FF0000000000000;
	@%p39 bra 	$L__BB0_27;
	selp.b32 	%r101, %r12, %r11, %p1;
	selp.b32 	%r102, %r101, %r11, %p35;
	mov.b32 	%r103, 0;
	mov.b64 	%fd290, {%r103, %r102};
$L__BB0_27:
	setp.eq.f64 	%p41, %fd6, 0d3FF0000000000000;
	selp.f64 	%fd140, 0d3FF0000000000000, %fd290, %p41;
	sub.f64 	%fd141, %fd12, %fd140;
	mul.f64 	%fd142, %fd1, %fd141;
	mul.wide.s32 	%rd46, %r182, 8;
	add.s64 	%rd47, %rd3, %rd46;
	st.global.f64 	[%rd47], %fd142;
$L__BB0_28:
	add.s32 	%r182, %r182, 1;
	setp.lt.s32 	%p42, %r182, %r8;
	@%p42 bra 	$L__BB0_15;
$L__BB0_29:
	setp.le.s32 	%p43, %r6, %r7;
	bar.sync 	0;
	@%p43 bra 	$L__BB0_36;
	setp.eq.s32 	%p44, %r15, 0;
	mov.u32 	%r183, %r7;
	@%p44 bra 	$L__BB0_34;
	setp.eq.s32 	%p45, %r15, 1;
	ld.global.f64 	%fd143, [%rd12];
	st.global.f64 	[%rd13], %fd143;
	mov.u32 	%r183, %r13;
	@%p45 bra 	$L__BB0_34;
	setp.eq.s32 	%p46, %r15, 2;
	ld.global.f64 	%fd144, [%rd12+8];
	st.global.f64 	[%rd13+8], %fd144;
	mov.u32 	%r183, %r16;
	@%p46 bra 	$L__BB0_34;
	ld.global.f64 	%fd145, [%rd12+16];
	st.global.f64 	[%rd13+16], %fd145;
	mov.u32 	%r183, %r17;
$L__BB0_34:
	setp.lt.u32 	%p47, %r14, 3;
	@%p47 bra 	$L__BB0_36;
$L__BB0_35:
	mul.wide.s32 	%rd48, %r183, 8;
	add.s64 	%rd49, %rd2, %rd48;
	ld.global.f64 	%fd146, [%rd49];
	add.s64 	%rd50, %rd1, %rd48;
	st.global.f64 	[%rd50], %fd146;
	ld.global.f64 	%fd147, [%rd49+8];
	st.global.f64 	[%rd50+8], %fd147;
	ld.global.f64 	%fd148, [%rd49+16];
	st.global.f64 	[%rd50+16], %fd148;
	ld.global.f64 	%fd149, [%rd49+24];
	st.global.f64 	[%rd50+24], %fd149;
	add.s32 	%r183, %r183, 4;
	setp.lt.s32 	%p48, %r183, %r8;
	@%p48 bra 	$L__BB0_35;
$L__BB0_36:
	bar.sync 	0;
	ld.global.u32 	%r189, [nx];
	ld.global.u32 	%r104, [nit];
	setp.lt.s32 	%p49, %r104, 1;
	@%p49 bra 	$L__BB0_78;
	ld.global.u32 	%r106, [ny];
	add.s32 	%r34, %r106, -1;
	add.s32 	%r35, %r189, -1;
	cvt.s64.s32 	%rd16, %r189;
	mov.b32 	%r185, 0;
$L__BB0_38:
	setp.le.s32 	%p50, %r6, %r7;
	@%p50 bra 	$L__BB0_45;
	setp.eq.s32 	%p51, %r15, 0;
	mov.u32 	%r186, %r7;
	@%p51 bra 	$L__BB0_43;
	setp.eq.s32 	%p52, %r15, 1;
	ld.global.f64 	%fd150, [%rd12];
	st.global.f64 	[%rd13], %fd150;
	mov.u32 	%r186, %r13;
	@%p52 bra 	$L__BB0_43;
	setp.eq.s32 	%p53, %r15, 2;
	ld.global.f64 	%fd151, [%rd12+8];
	st.global.f64 	[%rd13+8], %fd151;
	mov.u32 	%r186, %r16;
	@%p53 bra 	$L__BB0_43;
	ld.global.f64 	%fd152, [%rd12+16];
	st.global.f64 	[%rd13+16], %fd152;
	mov.u32 	%r186, %r17;
$L__BB0_43:
	setp.lt.u32 	%p54, %r14, 3;
	@%p54 bra 	$L__BB0_45;
$L__BB0_44:
	mul.wide.s32 	%rd51, %r186, 8;
	add.s64 	%rd52, %rd2, %rd51;
	ld.global.f64 	%fd153, [%rd52];
	add.s64 	%rd53, %rd1, %rd51;
	st.global.f64 	[%rd53], %fd153;
	ld.global.f64 	%fd154, [%rd52+8];
	st.global.f64 	[%rd53+8], %fd154;
	ld.global.f64 	%fd155, [%rd52+16];
	st.global.f64 	[%rd53+16], %fd155;
	ld.global.f64 	%fd156, [%rd52+24];
	st.global.f64 	[%rd53+24], %fd156;
	add.s32 	%r186, %r186, 4;
	setp.lt.s32 	%p55, %r186, %r8;
	@%p55 bra 	$L__BB0_44;
$L__BB0_45:
	setp.le.s32 	%p56, %r6, %r7;
	bar.sync 	0;
	@%p56 bra 	$L__BB0_76;
	ld.global.u32 	%r40, [nx];
	mul.lo.s32 	%r41, %r40, %r34;
	mov.u32 	%r188, %r7;
$L__BB0_47:
	div.s32 	%r107, %r188, %r189;
	setp.eq.s32 	%p57, %r107, 0;
	setp.eq.s32 	%p58, %r107, %r34;
	or.pred  	%p59, %p57, %p58;
	@%p59 bra 	$L__BB0_75;
	rem.s32 	%r108, %r188, %r189;
	setp.eq.s32 	%p60, %r108, 0;
	setp.eq.s32 	%p61, %r108, %r35;
	or.pred  	%p62, %p60, %p61;
	@%p62 bra 	$L__BB0_75;
	setp.lt.s32 	%p63, %r9, 0;
	setp.eq.s32 	%p64, %r10, 1062207488;
	mul.wide.s32 	%rd54, %r188, 8;
	add.s64 	%rd17, %rd1, %rd54;
	ld.global.f64 	%fd157, [%rd17+8];
	ld.global.f64 	%fd158, [%rd17+-8];
	add.f64 	%fd18, %fd157, %fd158;
	ld.global.f64 	%fd19, [dy];
	{
	.reg .b32 %temp; 
	mov.b64 	{%temp, %r44}, %fd19;
	}
	abs.f64 	%fd20, %fd19;
	{ // callseq 2, 0
	.param .b64 param0;
	st.param.f64 	[param0], %fd20;
	.param .b64 retval0;
	call.uni (retval0), 
	__internal_accurate_pow, 
	(
	param0
	);
	ld.param.f64 	%fd159, [retval0];
	} // callseq 2
	setp.lt.s32 	%p66, %r44, 0;
	neg.f64 	%fd161, %fd159;
	selp.f64 	%fd162, %fd161, %fd159, %p64;
	selp.f64 	%fd163, %fd162, %fd159, %p66;
	setp.eq.f64 	%p67, %fd19, 0d0000000000000000;
	selp.b32 	%r110, %r44, 0, %p64;
	or.b32  	%r111, %r110, 2146435072;
	selp.b32 	%r112, %r111, %r110, %p63;
	mov.b32 	%r113, 0;
	mov.b64 	%fd164, {%r113, %r112};
	selp.f64 	%fd295, %fd164, %fd163, %p67;
	add.f64 	%fd165, %fd19, 0d4000000000000000;
	{
	.reg .b32 %temp; 
	mov.b64 	{%temp, %r114}, %fd165;
	}
	and.b32  	%r45, %r114, 2146435072;
	setp.ne.s32 	%p68, %r45, 2146435072;
	mov.f64 	%fd291, %fd295;
	@%p68 bra 	$L__BB0_54;
	setp.num.f64 	%p69, %fd19, %fd19;
	@%p69 bra 	$L__BB0_52;
	mov.f64 	%fd166, 0d4000000000000000;
	add.rn.f64 	%fd291, %fd19, %fd166;
	bra.uni 	$L__BB0_54;
$L__BB0_52:
	setp.neu.f64 	%p70, %fd20, 0d7FF0000000000000;
	mov.f64 	%fd291, %fd295;
	@%p70 bra 	$L__BB0_54;
	selp.b32 	%r115, %r12, %r11, %p1;
	selp.b32 	%r116, %r115, %r11, %p66;
	mov.b32 	%r117, 0;
	mov.b64 	%fd291, {%r117, %r116};
$L__BB0_54:
	setp.eq.f64 	%p75, %fd19, 0d3FF0000000000000;
	selp.f64 	%fd167, 0d3FF0000000000000, %fd291, %p75;
	mul.f64 	%fd25, %fd18, %fd167;
	mul.wide.s32 	%rd55, %r189, 8;
	add.s64 	%rd56, %rd17, %rd55;
	ld.global.f64 	%fd168, [%rd56];
	sub.s32 	%r118, %r188, %r189;
	mul.wide.s32 	%rd57, %r118, 8;
	add.s64 	%rd58, %rd1, %rd57;
	ld.global.f64 	%fd169, [%rd58];
	add.f64 	%fd26, %fd168, %fd169;
	ld.global.f64 	%fd27, [dx];
	{
	.reg .b32 %temp; 
	mov.b64 	{%temp, %r46}, %fd27;
	}
	abs.f64 	%fd28, %fd27;
	{ // callseq 3, 0
	.param .b64 param0;
	st.param.f64 	[param0], %fd28;
	.param .b64 retval0;
	call.uni (retval0), 
	__internal_accurate_pow, 
	(
	param0
	);
	ld.param.f64 	%fd170, [retval0];
	} // callseq 3
	setp.lt.s32 	%p76, %r46, 0;
	neg.f64 	%fd172, %fd170;
	selp.f64 	%fd173, %fd172, %fd170, %p64;
	selp.f64 	%fd174, %fd173, %fd170, %p76;
	setp.eq.f64 	%p77, %fd27, 0d0000000000000000;
	selp.b32 	%r119, %r46, 0, %p64;
	or.b32  	%r120, %r119, 2146435072;
	selp.b32 	%r121, %r120, %r119, %p63;
	mov.b32 	%r122, 0;
	mov.b64 	%fd175, {%r122, %r121};
	selp.f64 	%fd294, %fd175, %fd174, %p77;
	add.f64 	%fd176, %fd27, 0d4000000000000000;
	{
	.reg .b32 %temp; 
	mov.b64 	{%temp, %r123}, %fd176;
	}
	and.b32  	%r47, %r123, 2146435072;
	setp.ne.s32 	%p78, %r47, 2146435072;
	mov.f64 	%fd292, %fd294;
	@%p78 bra 	$L__BB0_59;
	setp.num.f64 	%p79, %fd27, %fd27;
	@%p79 bra 	$L__BB0_57;
	mov.f64 	%fd177, 0d4000000000000000;
	add.rn.f64 	%fd292, %fd27, %fd177;
	bra.uni 	$L__BB0_59;
$L__BB0_57:
	setp.neu.f64 	%p80, %fd28, 0d7FF0000000000000;
	mov.f64 	%fd292, %fd294;
	@%p80 bra 	$L__BB0_59;
	selp.b32 	%r124, %r12, %r11, %p1;
	selp.b32 	%r125, %r124, %r11, %p76;
	mov.b32 	%r126, 0;
	mov.b64 	%fd292, {%r126, %r125};
$L__BB0_59:
	setp.eq.f64 	%p83, %fd27, 0d3FF0000000000000;
	selp.f64 	%fd33, 0d3FF0000000000000, %fd292, %p83;
	fma.rn.f64 	%fd34, %fd26, %fd33, %fd25;
	mov.f64 	%fd293, %fd295;
	@%p68 bra 	$L__BB0_64;
	setp.num.f64 	%p84, %fd19, %fd19;
	@%p84 bra 	$L__BB0_62;
	mov.f64 	%fd178, 0d4000000000000000;
	add.rn.f64 	%fd293, %fd19, %fd178;
	bra.uni 	$L__BB0_64;
$L__BB0_62:
	setp.neu.f64 	%p85, %fd20, 0d7FF0000000000000;
	mov.f64 	%fd293, %fd295;
	@%p85 bra 	$L__BB0_64;
	setp.lt.s32 	%p86, %r44, 0;
	selp.b32 	%r127, %r12, %r11, %p1;
	selp.b32 	%r128, %r127, %r11, %p86;
	mov.b32 	%r129, 0;
	mov.b64 	%fd293, {%r129, %r128};
$L__BB0_64:
	selp.f64 	%fd179, 0d3FF0000000000000, %fd293, %p75;
	add.f64 	%fd180, %fd33, %fd179;
	add.f64 	%fd181, %fd180, %fd180;
	div.rn.f64 	%fd38, %fd34, %fd181;
	@%p78 bra 	$L__BB0_69;
	setp.num.f64 	%p89, %fd27, %fd27;
	@%p89 bra 	$L__BB0_67;
	mov.f64 	%fd182, 0d4000000000000000;
	add.rn.f64 	%fd294, %fd27, %fd182;
	bra.uni 	$L__BB0_69;
$L__BB0_67:
	setp.neu.f64 	%p90, %fd28, 0d7FF0000000000000;
	@%p90 bra 	$L__BB0_69;
	selp.b32 	%r130, %r12, %r11, %p1;
	selp.b32 	%r131, %r130, %r11, %p76;
	mov.b32 	%r132, 0;
	mov.b64 	%fd294, {%r132, %r131};
$L__BB0_69:
	setp.ne.s32 	%p93, %r45, 2146435072;
	selp.f64 	%fd42, 0d3FF0000000000000, %fd294, %p83;
	@%p93 bra 	$L__BB0_74;
	setp.num.f64 	%p94, %fd19, %fd19;
	@%p94 bra 	$L__BB0_72;
	mov.f64 	%fd183, 0d4000000000000000;
	add.rn.f64 	%fd295, %fd19, %fd183;
	bra.uni 	$L__BB0_74;
$L__BB0_72:
	setp.neu.f64 	%p95, %fd20, 0d7FF0000000000000;
	@%p95 bra 	$L__BB0_74;
	setp.lt.s32 	%p96, %r44, 0;
	selp.b32 	%r133, %r12, %r11, %p1;
	selp.b32 	%r134, %r133, %r11, %p96;
	mov.b32 	%r135, 0;
	mov.b64 	%fd295, {%r135, %r134};
$L__BB0_74:
	selp.f64 	%fd184, 0d3FF0000000000000, %fd295, %p75;
	mul.f64 	%fd185, %fd42, %fd184;
	add.f64 	%fd186, %fd42, %fd184;
	add.f64 	%fd187, %fd186, %fd186;
	div.rn.f64 	%fd188, %fd185, %fd187;
	mul.wide.s32 	%rd59, %r188, 8;
	add.s64 	%rd60, %rd3, %rd59;
	ld.global.f64 	%fd189, [%rd60];
	mul.f64 	%fd190, %fd189, %fd188;
	sub.f64 	%fd191, %fd38, %fd190;
	add.s64 	%rd61, %rd2, %rd59;
	st.global.f64 	[%rd61], %fd191;
$L__BB0_75:
	rem.s32 	%r136, %r188, %r189;
	mul.lo.s32 	%r137, %r40, %r107;
	cvt.s64.s32 	%rd62, %r137;
	add.s64 	%rd63, %rd16, %rd62;
	shl.b64 	%rd64, %rd63, 3;
	add.s64 	%rd65, %rd2, %rd64;
	ld.global.f64 	%fd192, [%rd65+-16];
	st.global.f64 	[%rd65+-8], %fd192;
	add.s32 	%r138, %r40, %r136;
	mul.wide.s32 	%rd66, %r138, 8;
	add.s64 	%rd67, %rd2, %rd66;
	ld.global.f64 	%fd193, [%rd67];
	mul.wide.s32 	%rd68, %r136, 8;
	add.s64 	%rd69, %rd2, %rd68;
	st.global.f64 	[%rd69], %fd193;
	mul.wide.s32 	%rd70, %r137, 8;
	add.s64 	%rd71, %rd2, %rd70;
	ld.global.f64 	%fd194, [%rd71+8];
	st.global.f64 	[%rd71], %fd194;
	mul.wide.s32 	%rd72, %r41, 8;
	add.s64 	%rd73, %rd69, %rd72;
	mov.b64 	%rd74, 0;
	st.global.u64 	[%rd73], %rd74;
	add.s32 	%r188, %r188, 1;
	setp.lt.s32 	%p98, %r188, %r8;
	@%p98 bra 	$L__BB0_47;
$L__BB0_76:
	bar.sync 	0;
	add.s32 	%r185, %r185, 1;
	ld.global.u32 	%r139, [nit];
	setp.lt.s32 	%p99, %r185, %r139;
	@%p99 bra 	$L__BB0_38;
	ld.global.u32 	%r189, [nx];
$L__BB0_78:
	setp.le.s32 	%p100, %r6, %r7;
	@%p100 bra 	$L__BB0_111;
	ld.global.u32 	%r140, [ny];
	add.s32 	%r52, %r189, -1;
	add.s32 	%r53, %r140, -1;
	mov.u32 	%r190, %r7;
$L__BB0_80:
	div.s32 	%r55, %r190, %r189;
	setp.ne.s32 	%p101, %r55, 0;
	mul.wide.s32 	%rd75, %r190, 8;
	add.s64 	%rd18, %rd7, %rd75;
	add.s64 	%rd19, %rd5, %rd75;
	@%p101 bra 	$L__BB0_82;
	mov.b64 	%rd76, 0;
	st.global.u64 	[%rd18], %rd76;
	st.global.u64 	[%rd19], %rd76;
$L__BB0_82:
	rem.s32 	%r56, %r190, %r189;
	setp.ne.s32 	%p102, %r56, 0;
	@%p102 bra 	$L__BB0_84;
	mov.b64 	%rd77, 0;
	st.global.u64 	[%rd18], %rd77;
	st.global.u64 	[%rd19], %rd77;
$L__BB0_84:
	setp.ne.s32 	%p103, %r56, %r52;
	@%p103 bra 	$L__BB0_86;
	mov.b64 	%rd78, 0;
	st.global.u64 	[%rd18], %rd78;
	st.global.u64 	[%rd19], %rd78;
$L__BB0_86:
	setp.ne.s32 	%p104, %r55, %r53;
	@%p104 bra 	$L__BB0_88;
	mov.b64 	%rd88, 4607182418800017408;
	st.global.u64 	[%rd18], %rd88;
	mov.b64 	%rd89, 0;
	st.global.u64 	[%rd19], %rd89;
	bra.uni 	$L__BB0_110;
$L__BB0_88:
	setp.eq.s32 	%p105, %r56, %r52;
	setp.eq.s32 	%p106, %r56, 0;
	setp.eq.s32 	%p107, %r55, 0;
	or.pred  	%p108, %p107, %p106;
	or.pred  	%p109, %p105, %p108;
	@%p109 bra 	$L__BB0_110;
	setp.lt.s32 	%p110, %r9, 0;
	setp.eq.s32 	%p111, %r10, 1062207488;
	mul.wide.s32 	%rd79, %r190, 8;
	add.s64 	%rd20, %rd6, %rd79;
	ld.global.f64 	%fd46, [%rd20];
	ld.global.f64 	%fd47, [dt];
	mul.f64 	%fd195, %fd46, %fd47;
	ld.global.f64 	%fd48, [dx];
	div.rn.f64 	%fd196, %fd195, %fd48;
	ld.global.f64 	%fd49, [%rd20+-8];
	sub.f64 	%fd197, %fd46, %fd49;
	mul.f64 	%fd198, %fd196, %fd197;
	sub.f64 	%fd199, %fd46, %fd198;
	add.s64 	%rd21, %rd4, %rd79;
	ld.global.f64 	%fd200, [%rd21];
	mul.f64 	%fd201, %fd200, %fd47;
	ld.global.f64 	%fd50, [dy];
	div.rn.f64 	%fd202, %fd201, %fd50;
	sub.s32 	%r57, %r190, %r189;
	mul.wide.s32 	%rd80, %r57, 8;
	add.s64 	%rd81, %rd6, %rd80;
	ld.global.f64 	%fd51, [%rd81];
	sub.f64 	%fd203, %fd46, %fd51;
	mul.f64 	%fd204, %fd202, %fd203;
	sub.f64 	%fd205, %fd199, %fd204;
	ld.global.f64 	%fd206, [rho];
	add.f64 	%fd207, %fd206, %fd206;
	mul.f64 	%fd208, %fd207, %fd48;
	div.rn.f64 	%fd209, %fd47, %fd208;
	add.s64 	%rd22, %rd2, %rd79;
	ld.global.f64 	%fd210, [%rd22+8];
	ld.global.f64 	%fd211, [%rd22+-8];
	sub.f64 	%fd212, %fd210, %fd211;
	mul.f64 	%fd213, %fd209, %fd212;
	sub.f64 	%fd52, %fd205, %fd213;
	ld.global.f64 	%fd53, [nu];
	{
	.reg .b32 %temp; 
	mov.b64 	{%temp, %r58}, %fd48;
	}
	abs.f64 	%fd54, %fd48;
	{ // callseq 4, 0
	.param .b64 param0;
	st.param.f64 	[param0], %fd54;
	.param .b64 retval0;
	call.uni (retval0), 
	__internal_accurate_pow, 
	(
	param0
	);
	ld.param.f64 	%fd214, [retval0];
	} // callseq 4
	setp.lt.s32 	%p113, %r58, 0;
	neg.f64 	%fd216, %fd214;
	selp.f64 	%fd217, %fd216, %fd214, %p111;
	selp.f64 	%fd218, %fd217, %fd214, %p113;
	setp.eq.f64 	%p114, %fd48, 0d0000000000000000;
	selp.b32 	%r141, %r58, 0, %p111;
	or.b32  	%r142, %r141, 2146435072;
	selp.b32 	%r143, %r142, %r141, %p110;
	mov.b32 	%r144, 0;
	mov.b64 	%fd219, {%r144, %r143};
	selp.f64 	%fd296, %fd219, %fd218, %p114;
	add.f64 	%fd220, %fd48, 0d4000000000000000;
	{
	.reg .b32 %temp; 
	mov.b64 	{%temp, %r145}, %fd220;
	}
	and.b32  	%r146, %r145, 2146435072;
	setp.ne.s32 	%p115, %r146, 2146435072;
	@%p115 bra 	$L__BB0_94;
	setp.num.f64 	%p116, %fd48, %fd48;
	@%p116 bra 	$L__BB0_92;
	mov.f64 	%fd221, 0d4000000000000000;
	add.rn.f64 	%fd296, %fd48, %fd221;
	bra.uni 	$L__BB0_94;
$L__BB0_92:
	setp.neu.f64 	%p117, %fd54, 0d7FF0000000000000;
	@%p117 bra 	$L__BB0_94;
	selp.b32 	%r147, %r12, %r11, %p1;
	selp.b32 	%r148, %r147, %r11, %p113;
	mov.b32 	%r149, 0;
	mov.b64 	%fd296, {%r149, %r148};
$L__BB0_94:
	setp.eq.f64 	%p122, %fd48, 0d3FF0000000000000;
	selp.f64 	%fd222, 0d3FF0000000000000, %fd296, %p122;
	div.rn.f64 	%fd223, %fd47, %fd222;
	ld.global.f64 	%fd224, [%rd20+8];
	add.f64 	%fd59, %fd46, %fd46;
	sub.f64 	%fd225, %fd224, %fd59;
	add.f64 	%fd226, %fd49, %fd225;
	mul.f64 	%fd60, %fd223, %fd226;
	{
	.reg .b32 %temp; 
	mov.b64 	{%temp, %r59}, %fd50;
	}
	abs.f64 	%fd61, %fd50;
	{ // callseq 5, 0
	.param .b64 param0;
	st.param.f64 	[param0], %fd61;
	.param .b64 retval0;
	call.uni (retval0), 
	__internal_accurate_pow, 
	(
	param0
	);
	ld.param.f64 	%fd227, [retval0];
	} // callseq 5
	setp.lt.s32 	%p123, %r59, 0;
	neg.f64 	%fd229, %fd227;
	selp.f64 	%fd230, %fd229, %fd227, %p111;
	selp.f64 	%fd231, %fd230, %fd227, %p123;
	setp.eq.f64 	%p124, %fd50, 0d0000000000000000;
	selp.b32 	%r150, %r59, 0, %p111;
	or.b32  	%r151, %r150, 2146435072;
	selp.b32 	%r152, %r151, %r150, %p110;
	mov.b32 	%r153, 0;
	mov.b64 	%fd232, {%r153, %r152};
	selp.f64 	%fd297, %fd232, %fd231, %p124;
	add.f64 	%fd233, %fd50, 0d4000000000000000;
	{
	.reg .b32 %temp; 
	mov.b64 	{%temp, %r154}, %fd233;
	}
	and.b32  	%r155, %r154, 2146435072;
	setp.ne.s32 	%p125, %r155, 2146435072;
	@%p125 bra 	$L__BB0_99;
	setp.num.f64 	%p126, %fd50, %fd50;
	@%p126 bra 	$L__BB0_97;
	mov.f64 	%fd234, 0d4000000000000000;
	add.rn.f64 	%fd297, %fd50, %fd234;
	bra.uni 	$L__BB0_99;
$L__BB0_97:
	setp.neu.f64 	%p127, %fd61, 0d7FF0000000000000;
	@%p127 bra 	$L__BB0_99;
	selp.b32 	%r156, %r12, %r11, %p1;
	selp.b32 	%r157, %r156, %r11, %p123;
	mov.b32 	%r158, 0;
	mov.b64 	%fd297, {%r158, %r157};
$L__BB0_99:
	setp.eq.f64 	%p132, %fd50, 0d3FF0000000000000;
	selp.f64 	%fd235, 0d3FF0000000000000, %fd297, %p132;
	div.rn.f64 	%fd236, %fd47, %fd235;
	mul.wide.s32 	%rd23, %r189, 8;
	add.s64 	%rd82, %rd20, %rd23;
	ld.global.f64 	%fd237, [%rd82];
	sub.f64 	%fd238, %fd237, %fd59;
	add.f64 	%fd239, %fd51, %fd238;
	fma.rn.f64 	%fd240, %fd236, %fd239, %fd60;
	fma.rn.f64 	%fd241, %fd53, %fd240, %fd52;
	st.global.f64 	[%rd18], %fd241;
	ld.global.f64 	%fd66, [%rd21];
	ld.global.f64 	%fd242, [%rd20];
	ld.global.f64 	%fd67, [dt];
	mul.f64 	%fd243, %fd242, %fd67;
	ld.global.f64 	%fd68, [dx];
	div.rn.f64 	%fd244, %fd243, %fd68;
	ld.global.f64 	%fd69, [%rd21+-8];
	sub.f64 	%fd245, %fd66, %fd69;
	mul.f64 	%fd246, %fd244, %fd245;
	sub.f64 	%fd247, %fd66, %fd246;
	mul.f64 	%fd248, %fd66, %fd67;
	ld.global.f64 	%fd70, [dy];
	div.rn.f64 	%fd249, %fd248, %fd70;
	mul.wide.s32 	%rd83, %r57, 8;
	add.s64 	%rd84, %rd4, %rd83;
	ld.global.f64 	%fd71, [%rd84];
	sub.f64 	%fd250, %fd66, %fd71;
	mul.f64 	%fd251, %fd249, %fd250;
	sub.f64 	%fd252, %fd247, %fd251;
	ld.global.f64 	%fd253, [rho];
	add.f64 	%fd254, %fd253, %fd253;
	mul.f64 	%fd255, %fd254, %fd70;
	div.rn.f64 	%fd256, %fd67, %fd255;
	add.s64 	%rd85, %rd22, %rd23;
	ld.global.f64 	%fd257, [%rd85];
	add.s64 	%rd86, %rd2, %rd83;
	ld.global.f64 	%fd258, [%rd86];
	sub.f64 	%fd259, %fd257, %fd258;
	mul.f64 	%fd260, %fd256, %fd259;
	sub.f64 	%fd72, %fd252, %fd260;
	ld.global.f64 	%fd73, [nu];
	{
	.reg .b32 %temp; 
	mov.b64 	{%temp, %r60}, %fd68;
	}
	abs.f64 	%fd74, %fd68;
	{ // callseq 6, 0
	.param .b64 param0;
	st.param.f64 	[param0], %fd74;
	.param .b64 retval0;
	call.uni (retval0), 
	__internal_accurate_pow, 
	(
	param0
	);
	ld.param.f64 	%fd261, [retval0];
	} // callseq 6
	setp.lt.s32 	%p133, %r60, 0;
	neg.f64 	%fd263, %fd261;
	selp.f64 	%fd264, %fd263, %fd261, %p111;
	selp.f64 	%fd265, %fd264, %fd261, %p133;
	setp.eq.f64 	%p134, %fd68, 0d0000000000000000;
	selp.b32 	%r159, %r60, 0, %p111;
	or.b32  	%r160, %r159, 2146435072;
	selp.b32 	%r161, %r160, %r159, %p110;
	mov.b32 	%r162, 0;
	mov.b64 	%fd266, {%r162, %r161};
	selp.f64 	%fd298, %fd266, %fd265, %p134;
	add.f64 	%fd267, %fd68, 0d4000000000000000;
	{
	.reg .b32 %temp; 
	mov.b64 	{%temp, %r163}, %fd267;
	}
	and.b32  	%r164, %r163, 2146435072;
	setp.ne.s32 	%p135, %r164, 2146435072;
	@%p135 bra 	$L__BB0_104;
	setp.num.f64 	%p136, %fd68, %fd68;
	@%p136 bra 	$L__BB0_102;
	mov.f64 	%fd268, 0d4000000000000000;
	add.rn.f64 	%fd298, %fd68, %fd268;
	bra.uni 	$L__BB0_104;
$L__BB0_102:
	setp.neu.f64 	%p137, %fd74, 0d7FF0000000000000;
	@%p137 bra 	$L__BB0_104;
	selp.b32 	%r165, %r12, %r11, %p1;
	selp.b32 	%r166, %r165, %r11, %p133;
	mov.b32 	%r167, 0;
	mov.b64 	%fd298, {%r167, %r166};
$L__BB0_104:
	setp.eq.f64 	%p142, %fd68, 0d3FF0000000000000;
	selp.f64 	%fd269, 0d3FF0000000000000, %fd298, %p142;
	div.rn.f64 	%fd270, %fd67, %fd269;
	ld.global.f64 	%fd271, [%rd21+8];
	add.f64 	%fd79, %fd66, %fd66;
	sub.f64 	%fd272, %fd271, %fd79;
	add.f64 	%fd273, %fd69, %fd272;
	mul.f64 	%fd80, %fd270, %fd273;
	{
	.reg .b32 %temp; 
	mov.b64 	{%temp, %r61}, %fd70;
	}
	abs.f64 	%fd81, %fd70;
	{ // callseq 7, 0
	.param .b64 param0;
	st.param.f64 	[param0], %fd81;
	.param .b64 retval0;
	call.uni (retval0), 
	__internal_accurate_pow, 
	(
	param0
	);
	ld.param.f64 	%fd274, [retval0];
	} // callseq 7
	setp.lt.s32 	%p143, %r61, 0;
	neg.f64 	%fd276, %fd274;
	selp.f64 	%fd277, %fd276, %fd274, %p111;
	selp.f64 	%fd278, %fd277, %fd274, %p143;
	setp.eq.f64 	%p144, %fd70, 0d0000000000000000;
	selp.b32 	%r168, %r61, 0, %p111;
	or.b32  	%r169, %r168, 2146435072;
	selp.b32 	%r170, %r169, %r168, %p110;
	mov.b32 	%r171, 0;
	mov.b64 	%fd279, {%r171, %r170};
	selp.f64 	%fd299, %fd279, %fd278, %p144;
	add.f64 	%fd280, %fd70, 0d4000000000000000;
	{
	.reg .b32 %temp; 
	mov.b64 	{%temp, %r172}, %fd280;
	}
	and.b32  	%r173, %r172, 2146435072;
	setp.ne.s32 	%p145, %r173, 2146435072;
	@%p145 bra 	$L__BB0_109;
	setp.num.f64 	%p146, %fd70, %fd70;
	@%p146 bra 	$L__BB0_107;
	mov.f64 	%fd281, 0d4000000000000000;
	add.rn.f64 	%fd299, %fd70, %fd281;
	bra.uni 	$L__BB0_109;
$L__BB0_107:
	setp.neu.f64 	%p147, %fd81, 0d7FF0000000000000;
	@%p147 bra 	$L__BB0_109;
	selp.b32 	%r174, %r12, %r11, %p1;
	selp.b32 	%r175, %r174, %r11, %p143;
	mov.b32 	%r176, 0;
	mov.b64 	%fd299, {%r176, %r175};
$L__BB0_109:
	setp.eq.f64 	%p149, %fd70, 0d3FF0000000000000;
	selp.f64 	%fd282, 0d3FF0000000000000, %fd299, %p149;
	div.rn.f64 	%fd283, %fd67, %fd282;
	add.s64 	%rd87, %rd21, %rd23;
	ld.global.f64 	%fd284, [%rd87];
	sub.f64 	%fd285, %fd284, %fd79;
	add.f64 	%fd286, %fd71, %fd285;
	fma.rn.f64 	%fd287, %fd283, %fd286, %fd80;
	fma.rn.f64 	%fd288, %fd73, %fd287, %fd72;
	st.global.f64 	[%rd19], %fd288;
$L__BB0_110:
	add.s32 	%r190, %r190, 1;
	setp.lt.s32 	%p150, %r190, %r8;
	@%p150 bra 	$L__BB0_80;
$L__BB0_111:
	bar.sync 	0;
	add.s32 	%r179, %r179, 1;
	ld.global.u32 	%r177, [nt];
	setp.lt.s32 	%p151, %r179, %r177;
	@%p151 bra 	$L__BB0_6;
$L__BB0_112:
	ret;

}
.func  (.param .b64 func_retval0) __internal_accurate_pow(
	.param .b64 __internal_accurate_pow_param_0
)
{
	.reg .pred 	%p<8>;
	.reg .b32 	%r<49>;
	.reg .b32 	%f<3>;
	.reg .b64 	%fd<109>;

	ld.param.f64 	%fd10, [__internal_accurate_pow_param_0];
	{
	.reg .b32 %temp; 
	mov.b64 	{%temp, %r46}, %fd10;
	}
	{
	.reg .b32 %temp; 
	mov.b64 	{%r45, %temp}, %fd10;
	}
	shr.u32 	%r47, %r46, 20;
	setp.gt.u32 	%p1, %r46, 1048575;
	@%p1 bra 	$L__BB1_2;
	mul.f64 	%fd11, %fd10, 0d4350000000000000;
	{
	.reg .b32 %temp; 
	mov.b64 	{%temp, %r46}, %fd11;
	}
	{
	.reg .b32 %temp; 
	mov.b64 	{%r45, %temp}, %fd11;
	}
	shr.u32 	%r16, %r46, 20;
	add.s32 	%r47, %r16, -54;
$L__BB1_2:
	add.s32 	%r48, %r47, -1023;
	and.b32  	%r17, %r46, -2146435073;
	or.b32  	%r18, %r17, 1072693248;
	mov.b64 	%fd107, {%r45, %r18};
	setp.lt.u32 	%p2, %r18, 1073127583;
	@%p2 bra 	$L__BB1_4;
	{
	.reg .b32 %temp; 
	mov.b64 	{%r19, %temp}, %fd107;
	}
	{
	.reg .b32 %temp; 
	mov.b64 	{%temp, %r20}, %fd107;
	}
	add.s32 	%r21, %r20, -1048576;
	mov.b64 	%fd107, {%r19, %r21};
	add.s32 	%r48, %r47, -1022;
$L__BB1_4:
	add.f64 	%fd12, %fd107, 0dBFF0000000000000;
	add.f64 	%fd13, %fd107, 0d3FF0000000000000;
	rcp.approx.ftz.f64 	%fd14, %fd13;
	neg.f64 	%fd15, %fd13;
	fma.rn.f64 	%fd16, %fd15, %fd14, 0d3FF0000000000000;
	fma.rn.f64 	%fd17, %fd16, %fd16, %fd16;
	fma.rn.f64 	%fd18, %fd17, %fd14, %fd14;
	mul.f64 	%fd19, %fd12, %fd18;
	fma.rn.f64 	%fd20, %fd12, %fd18, %fd19;
	mul.f64 	%fd21, %fd20, %fd20;
	fma.rn.f64 	%fd22, %fd21, 0d3EB0F5FF7D2CAFE2, 0d3ED0F5D241AD3B5A;
	fma.rn.f64 	%fd23, %fd22, %fd21, 0d3EF3B20A75488A3F;
	fma.rn.f64 	%fd24, %fd23, %fd21, 0d3F1745CDE4FAECD5;
	fma.rn.f64 	%fd25, %fd24, %fd21, 0d3F3C71C7258A578B;
	fma.rn.f64 	%fd26, %fd25, %fd21, 0d3F6249249242B910;
	fma.rn.f64 	%fd27, %fd26, %fd21, 0d3F89999999999DFB;
	sub.f64 	%fd28, %fd12, %fd20;
	add.f64 	%fd29, %fd28, %fd28;
	neg.f64 	%fd30, %fd20;
	fma.rn.f64 	%fd31, %fd30, %fd12, %fd29;
	mul.f64 	%fd32, %fd18, %fd31;
	fma.rn.f64 	%fd33, %fd21, %fd27, 0d3FB5555555555555;
	mov.f64 	%fd34, 0d3FB5555555555555;
	sub.f64 	%fd35, %fd34, %fd33;
	fma.rn.f64 	%fd36, %fd21, %fd27, %fd35;
	add.f64 	%fd37, %fd36, 0dBC46A4CB00B9E7B0;
	add.f64 	%fd38, %fd33, %fd37;
	sub.f64 	%fd39, %fd33, %fd38;
	add.f64 	%fd40, %fd37, %fd39;
	mul.rn.f64 	%fd41, %fd20, %fd20;
	neg.f64 	%fd42, %fd41;
	fma.rn.f64 	%fd43, %fd20, %fd20, %fd42;
	{
	.reg .b32 %temp; 
	mov.b64 	{%r22, %temp}, %fd32;
	}
	{
	.reg .b32 %temp; 
	mov.b64 	{%temp, %r23}, %fd32;
	}
	add.s32 	%r24, %r23, 1048576;
	mov.b64 	%fd44, {%r22, %r24};
	fma.rn.f64 	%fd45, %fd20, %fd44, %fd43;
	mul.rn.f64 	%fd46, %fd41, %fd20;
	neg.f64 	%fd47, %fd46;
	fma.rn.f64 	%fd48, %fd41, %fd20, %fd47;
	fma.rn.f64 	%fd49, %fd41, %fd32, %fd48;
	fma.rn.f64 	%fd50, %fd45, %fd20, %fd49;
	mul.rn.f64 	%fd51, %fd38, %fd46;
	neg.f64 	%fd52, %fd51;
	fma.rn.f64 	%fd53, %fd38, %fd46, %fd52;
	fma.rn.f64 	%fd54, %fd38, %fd50, %fd53;
	fma.rn.f64 	%fd55, %fd40, %fd46, %fd54;
	add.f64 	%fd56, %fd51, %fd55;
	sub.f64 	%fd57, %fd51, %fd56;
	add.f64 	%fd58, %fd55, %fd57;
	add.f64 	%fd59, %fd20, %fd56;
	sub.f64 	%fd60, %fd20, %fd59;
	add.f64 	%fd61, %fd56, %fd60;
	add.f64 	%fd62, %fd58, %fd61;
	add.f64 	%fd63, %fd32, %fd62;
	add.f64 	%fd64, %fd59, %fd63;
	sub.f64 	%fd65, %fd59, %fd64;
	add.f64 	%fd66, %fd63, %fd65;
	xor.b32  	%r25, %r48, -2147483648;
	mov.b32 	%r26, 1127219200;
	mov.b64 	%fd67, {%r25, %r26};
	mov.b32 	%r27, -2147483648;
	mov.b64 	%fd68, {%r27, %r26};
	sub.f64 	%fd69, %fd67, %fd68;
	fma.rn.f64 	%fd70, %fd69, 0d3FE62E42FEFA39EF, %fd64;
	fma.rn.f64 	%fd71, %fd69, 0dBFE62E42FEFA39EF, %fd70;
	sub.f64 	%fd72, %fd71, %fd64;
	sub.f64 	%fd73, %fd66, %fd72;
	fma.rn.f64 	%fd74, %fd69, 0d3C7ABC9E3B39803F, %fd73;
	add.f64 	%fd75, %fd70, %fd74;
	sub.f64 	%fd76, %fd70, %fd75;
	add.f64 	%fd77, %fd74, %fd76;
	mov.f64 	%fd78, 0d4000000000000000;
	{
	.reg .b32 %temp; 
	mov.b64 	{%temp, %r28}, %fd78;
	}
	{
	.reg .b32 %temp; 
	mov.b64 	{%r29, %temp}, %fd78;
	}
	shl.b32 	%r30, %r28, 1;
	setp.gt.u32 	%p3, %r30, -33554433;
	and.b32  	%r31, %r28, -15728641;
	selp.b32 	%r32, %r31, %r28, %p3;
	mov.b64 	%fd79, {%r29, %r32};
	mul.rn.f64 	%fd80, %fd75, %fd79;
	neg.f64 	%fd81, %fd80;
	fma.rn.f64 	%fd82, %fd75, %fd79, %fd81;
	fma.rn.f64 	%fd83, %fd77, %fd79, %fd82;
	add.f64 	%fd4, %fd80, %fd83;
	sub.f64 	%fd84, %fd80, %fd4;
	add.f64 	%fd5, %fd83, %fd84;
	fma.rn.f64 	%fd85, %fd4, 0d3FF71547652B82FE, 0d4338000000000000;
	{
	.reg .b32 %temp; 
	mov.b64 	{%r13, %temp}, %fd85;
	}
	mov.f64 	%fd86, 0dC338000000000000;
	add.rn.f64 	%fd87, %fd85, %fd86;
	fma.rn.f64 	%fd88, %fd87, 0dBFE62E42FEFA39EF, %fd4;
	fma.rn.f64 	%fd89, %fd87, 0dBC7ABC9E3B39803F, %fd88;
	fma.rn.f64 	%fd90, %fd89, 0d3E5ADE1569CE2BDF, 0d3E928AF3FCA213EA;
	fma.rn.f64 	%fd91, %fd90, %fd89, 0d3EC71DEE62401315;
	fma.rn.f64 	%fd92, %fd91, %fd89, 0d3EFA01997C89EB71;
	fma.rn.f64 	%fd93, %fd92, %fd89, 0d3F2A01A014761F65;
	fma.rn.f64 	%fd94, %fd93, %fd89, 0d3F56C16C1852B7AF;
	fma.rn.f64 	%fd95, %fd94, %fd89, 0d3F81111111122322;
	fma.rn.f64 	%fd96, %fd95, %fd89, 0d3FA55555555502A1;
	fma.rn.f64 	%fd97, %fd96, %fd89, 0d3FC5555555555511;
	fma.rn.f64 	%fd98, %fd97, %fd89, 0d3FE000000000000B;
	fma.rn.f64 	%fd99, %fd98, %fd89, 0d3FF0000000000000;
	fma.rn.f64 	%fd100, %fd99, %fd89, 0d3FF0000000000000;
	{
	.reg .b32 %temp; 
	mov.b64 	{%r14, %temp}, %fd100;
	}
	{
	.reg .b32 %temp; 
	mov.b64 	{%temp, %r15}, %fd100;
	}
	shl.b32 	%r33, %r13, 20;
	add.s32 	%r34, %r33, %r15;
	mov.b64 	%fd108, {%r14, %r34};
	{
	.reg .b32 %temp; 
	mov.b64 	{%temp, %r35}, %fd4;
	}
	mov.b32 	%f2, %r35;
	abs.f32 	%f1, %f2;
	setp.lt.f32 	%p4, %f1, 0f4086232B;
	@%p4 bra 	$L__BB1_7;
	setp.lt.f64 	%p5, %fd4, 0d0000000000000000;
	add.f64 	%fd101, %fd4, 0d7FF0000000000000;
	selp.f64 	%fd108, 0d0000000000000000, %fd101, %p5;
	setp.geu.f32 	%p6, %f1, 0f40874800;
	@%p6 bra 	$L__BB1_7;
	shr.u32 	%r36, %r13, 31;
	add.s32 	%r37, %r13, %r36;
	shr.s32 	%r38, %r37, 1;
	shl.b32 	%r39, %r38, 20;
	add.s32 	%r40, %r15, %r39;
	mov.b64 	%fd102, {%r14, %r40};
	sub.s32 	%r41, %r13, %r38;
	shl.b32 	%r42, %r41, 20;
	add.s32 	%r43, %r42, 1072693248;
	mov.b32 	%r44, 0;
	mov.b64 	%fd103, {%r44, %r43};
	mul.f64 	%fd108, %fd103, %fd102;
$L__BB1_7:
	abs.f64 	%fd104, %fd108;
	setp.eq.f64 	%p7, %fd104, 0d7FF0000000000000;
	fma.rn.f64 	%fd105, %fd108, %fd5, %fd108;
	selp.f64 	%fd106, %fd108, %fd105, %p7;
	st.param.f64 	[func_retval0], %fd106;
	ret;

}


// ===== COMPILED SASS (sm_100) =====

	.target	sm_100

	.elftype	@"ET_EXEC"


//--------------------- .note.nv.tkinfo           --------------------------
	.section	.note.nv.tkinfo,"",@"SHT_NOTE"
	.sectionflags	@"SHF_NOTE_NV_TKINFO"
	.tkinfo
        /*0018*/ 	.word	0x00000002
        /*0030*/ 	.string	""
        /*0030*/ 	.string	"ptxas"
        /*0030*/ 	.string	"Cuda compilation tools, release 13.0, V13.0.88"
        /*0030*/ 	.string	"Build cuda_13.0.r13.0/compiler.36424714_0"
        /*0030*/ 	.string	"-arch sm_100 -m 64 "



//--------------------- .note.nv.cuinfo           --------------------------
	.section	.note.nv.cuinfo,"",@"SHT_NOTE"
	.sectionflags	@"SHF_NOTE_NV_CUINFO"
        /*0018*/ 	.short	0x0002
        /*001a*/ 	.short	0x0064
        /*001c*/ 	.short	0x0082
	.zero		2


//--------------------- .nv.info                  --------------------------
	.section	.nv.info,"",@"SHT_CUDA_INFO"
	.align	4


	//----- nvinfo : EIATTR_REGCOUNT
	.align		4
        /*0000*/ 	.byte	0x04, 0x2f
        /*0002*/ 	.short	(.L_13 - .L_12)
	.align		4
.L_12:
        /*0004*/ 	.word	index@(_Z6kernelPdS_S_S_S_S_S_)
        /*0008*/ 	.word	0x00000048


	//----- nvinfo : EIATTR_FRAME_SIZE
	.align		4
.L_13:
        /*000c*/ 	.byte	0x04, 0x11
        /*000e*/ 	.short	(.L_15 - .L_14)
	.align		4
.L_14:
        /*0010*/ 	.word	index@($_Z6kernelPdS_S_S_S_S_S_$__internal_accurate_pow)
        /*0014*/ 	.word	0x00000000


	//----- nvinfo : EIATTR_FRAME_SIZE
	.align		4
.L_15:
        /*0018*/ 	.byte	0x04, 0x11
        /*001a*/ 	.short	(.L_17 - .L_16)
	.align		4
.L_16:
        /*001c*/ 	.word	index@($__internal_1_$__cuda_sm20_div_rn_f64_full)
        /*0020*/ 	.word	0x00000000


	//----- nvinfo : EIATTR_FRAME_SIZE
	.align		4
.L_17:
        /*0024*/ 	.byte	0x04, 0x11
        /*0026*/ 	.short	(.L_19 - .L_18)
	.align		4
.L_18:
        /*0028*/ 	.word	index@($__internal_0_$__cuda_sm20_dblrcp_rn_slowpath_v3)
        /*002c*/ 	.word	0x00000000


	//----- nvinfo : EIATTR_FRAME_SIZE
	.align		4
.L_19:
        /*0030*/ 	.byte	0x04, 0x11
        /*0032*/ 	.short	(.L_21 - .L_20)
	.align		4
.L_20:
        /*0034*/ 	.word	index@(_Z6kernelPdS_S_S_S_S_S_)
        /*0038*/ 	.word	0x00000000


	//----- nvinfo : EIATTR_MIN_STACK_SIZE
	.align		4
.L_21:
        /*003c*/ 	.byte	0x04, 0x12
        /*003e*/ 	.short	(.L_23 - .L_22)
	.align		4
.L_22:
        /*0040*/ 	.word	index@(_Z6kernelPdS_S_S_S_S_S_)
        /*0044*/ 	.word	0x00000000
.L_23:


//--------------------- .nv.compat                --------------------------
	.section	.nv.compat,"",@"SHT_CUDA_COMPAT_INFO"
	.align	4
        /*0000*/ 	.byte	0x02, 0x09, 0x00, 0x00, 0x02, 0x02, 0x01, 0x00, 0x02, 0x05, 0x05, 0x00, 0x03, 0x07, 0x01, 0x01
        /*0010*/ 	.byte	0x02, 0x03, 0x00, 0x00, 0x02, 0x06, 0x01, 0x00, 0x04, 0x0b, 0x08, 0x00, 0x01, 0x00, 0x00, 0x00
        /*0020*/ 	.byte	0x00, 0x00, 0x00, 0x00


//--------------------- .nv.info._Z6kernelPdS_S_S_S_S_S_ --------------------------
	.section	.nv.info._Z6kernelPdS_S_S_S_S_S_,"",@"SHT_CUDA_INFO"
	.sectionflags	@""
	.align	4


	//----- nvinfo : EIATTR_CUDA_API_VERSION
	.align		4
        /*0000*/ 	.byte	0x04, 0x37
        /*0002*/ 	.short	(.L_25 - .L_24)
.L_24:
        /*0004*/ 	.word	0x00000082


	//----- nvinfo : EIATTR_KPARAM_INFO
	.align		4
.L_25:
        /*0008*/ 	.byte	0x04, 0x17
        /*000a*/ 	.short	(.L_27 - .L_26)
.L_26:
        /*000c*/ 	.word	0x00000000
        /*0010*/ 	.short	0x0006
        /*0012*/ 	.short	0x0030
        /*0014*/ 	.byte	0x00, 0xf5, 0x21, 0x00


	//----- nvinfo : EIATTR_KPARAM_INFO
	.align		4
.L_27:
        /*0018*/ 	.byte	0x04, 0x17
        /*001a*/ 	.short	(.L_29 - .L_28)
.L_28:
        /*001c*/ 	.word	0x00000000
        /*0020*/ 	.short	0x0005
        /*0022*/ 	.short	0x0028
        /*0024*/ 	.byte	0x00, 0xf5, 0x21, 0x00


	//----- nvinfo : EIATTR_KPARAM_INFO
	.align		4
.L_29:
        /*0028*/ 	.byte	0x04, 0x17
        /*002a*/ 	.short	(.L_31 - .L_30)
.L_30:
        /*002c*/ 	.word	0x00000000
        /*0030*/ 	.short	0x0004
        /*0032*/ 	.short	0x0020
        /*0034*/ 	.byte	0x00, 0xf5, 0x21, 0x00


	//----- nvinfo : EIATTR_KPARAM_INFO
	.align		4
.L_31:
        /*0038*/ 	.byte	0x04, 0x17
        /*003a*/ 	.short	(.L_33 - .L_32)
.L_32:
        /*003c*/ 	.word	0x00000000
        /*0040*/ 	.short	0x0003
        /*0042*/ 	.short	0x0018
        /*0044*/ 	.byte	0x00, 0xf5, 0x21, 0x00


	//----- nvinfo : EIATTR_KPARAM_INFO
	.align		4
.L_33:
        /*0048*/ 	.byte	0x04, 0x17
        /*004a*/ 	.short	(.L_35 - .L_34)
.L_34:
        /*004c*/ 	.word	0x00000000
        /*0050*/ 	.short	0x0002
        /*0052*/ 	.short	0x0010
        /*0054*/ 	.byte	0x00, 0xf5, 0x21, 0x00


	//----- nvinfo : EIATTR_KPARAM_INFO
	.align		4
.L_35:
        /*0058*/ 	.byte	0x04, 0x17
        /*005a*/ 	.short	(.L_37 - .L_36)
.L_36:
        /*005c*/ 	.word	0x00000000
        /*0060*/ 	.short	0x0001
        /*0062*/ 	.short	0x0008
        /*0064*/ 	.byte	0x00, 0xf5, 0x21, 0x00


	//----- nvinfo : EIATTR_KPARAM_INFO
	.align		4
.L_37:
        /*0068*/ 	.byte	0x04, 0x17
        /*006a*/ 	.short	(.L_39 - .L_38)
.L_38:
        /*006c*/ 	.word	0x00000000
        /*0070*/ 	.short	0x0000
        /*0072*/ 	.short	0x0000
        /*0074*/ 	.byte	0x00, 0xf5, 0x21, 0x00


	//----- nvinfo : EIATTR_SPARSE_MMA_MASK
	.align		4
.L_39:
        /*0078*/ 	.byte	0x03, 0x50
        /*007a*/ 	.short	0x0000


	//----- nvinfo : EIATTR_MAXREG_COUNT
	.align		4
        /*007c*/ 	.byte	0x03, 0x1b
        /*007e*/ 	.short	0x00ff


	//----- nvinfo : EIATTR_NUM_BARRIERS
	.align		4
        /*0080*/ 	.byte	0x02, 0x4c
        /*0082*/ 	.byte	0x01
	.zero		1


	//----- nvinfo : EIATTR_MERCURY_ISA_VERSION
	.align		4
        /*0084*/ 	.byte	0x03, 0x5f
        /*0086*/ 	.short	0x0101


	//----- nvinfo : EIATTR_VRC_CTA_INIT_COUNT
	.align		4
        /*0088*/ 	.byte	0x02, 0x4a
	.zero		1
	.zero		1


	//----- nvinfo : EIATTR_EXIT_INSTR_OFFSETS
	.align		4
        /*008c*/ 	.byte	0x04, 0x1c
        /*008e*/ 	.short	(.L_41 - .L_40)


	//   ....[0]....
.L_40:
        /*0090*/ 	.word	0x00000090


	//   ....[1]....
        /*0094*/ 	.word	0x00000160


	//   ....[2]....
        /*0098*/ 	.word	0x000049c0


	//----- nvinfo : EIATTR_CRS_STACK_SIZE
	.align		4
.L_41:
        /*009c*/ 	.byte	0x04, 0x1e
        /*009e*/ 	.short	(.L_43 - .L_42)
.L_42:
        /*00a0*/ 	.word	0x00000000


	//----- nvinfo : EIATTR_CBANK_PARAM_SIZE
	.align		4
.L_43:
        /*00a4*/ 	.byte	0x03, 0x19
        /*00a6*/ 	.short	0x0038


	//----- nvinfo : EIATTR_PARAM_CBANK
	.align		4
        /*00a8*/ 	.byte	0x04, 0x0a
        /*00aa*/ 	.short	(.L_45 - .L_44)
	.align		4
.L_44:
        /*00ac*/ 	.word	index@(.nv.constant0._Z6kernelPdS_S_S_S_S_S_)
        /*00b0*/ 	.short	0x0380
        /*00b2*/ 	.short	0x0038


	//----- nvinfo : EIATTR_SW_WAR
	.align		4
.L_45:
        /*00b4*/ 	.byte	0x04, 0x36
        /*00b6*/ 	.short	(.L_47 - .L_46)
.L_46:
        /*00b8*/ 	.word	0x00000008
.L_47:


//--------------------- .nv.callgraph             --------------------------
	.section	.nv.callgraph,"",@"SHT_CUDA_CALLGRAPH"
	.align	4
	.sectionentsize	8
	.align		4
        /*0000*/ 	.word	0x00000000
	.align		4
        /*0004*/ 	.word	0xffffffff
	.align		4
        /*0008*/ 	.word	0x00000000
	.align		4
        /*000c*/ 	.word	0xfffffffe
	.align		4
        /*0010*/ 	.word	0x00000000
	.align		4
        /*0014*/ 	.word	0xfffffffd
	.align		4
        /*0018*/ 	.word	0x00000000
	.align		4
        /*001c*/ 	.word	0xfffffffc


//--------------------- .nv.constant4             --------------------------
	.section	.nv.constant4,"a",@progbits
	.align	8
	.align		8
.nv.constant4:
        /*0000*/ 	.dword	nx
	.align		8
        /*0008*/ 	.dword	ny
	.align		8
        /*0010*/ 	.dword	nt
	.align		8
        /*0018*/ 	.dword	nit
	.align		8
        /*0020*/ 	.dword	c
	.align		8
        /*0028*/ 	.dword	dx
	.align		8
        /*0030*/ 	.dword	dy
	.align		8
        /*0038*/ 	.dword	rho
	.align		8
        /*0040*/ 	.dword	nu
	.align		8
        /*0048*/ 	.dword	dt
	.align		8
        /*0050*/ 	.dword	TOTAL_GPU
	.align		8
        /*0058*/ 	.dword	PER_GPU


//--------------------- .text._Z6kernelPdS_S_S_S_S_S_ --------------------------
	.section	.text._Z6kernelPdS_S_S_S_S_S_,"ax",@progbits
	.align	128
        .global         _Z6kernelPdS_S_S_S_S_S_
        .type           _Z6kernelPdS_S_S_S_S_S_,@function
        .size           _Z6kernelPdS_S_S_S_S_S_,(.L_x_98 - _Z6kernelPdS_S_S_S_S_S_)
        .other          _Z6kernelPdS_S_S_S_S_S_,@"STO_CUDA_ENTRY STV_DEFAULT"
_Z6kernelPdS_S_S_S_S_S_:
.text._Z6kernelPdS_S_S_S_S_S_:
[----:B------:R-:W-:Y:S08]  /*0000*/  LDC R1, c[0x0][0x37c] ;  /* 0x0000df00ff017b82 */ /* 0x000ff00000000800 */
[----:B------:R-:W0:Y:S01]  /*0010*/  LDC.64 R2, c[0x4][0x50] ;  /* 0x01001400ff027b82 */ /* 0x000e220000000a00 */
[----:B------:R-:W0:Y:S02]  /*0020*/  LDCU.64 UR6, c[0x0][0x358] ;  /* 0x00006b00ff0677ac */ /* 0x000e240008000a00 */
[----:B0-----:R-:W2:Y:S05]  /*0030*/  LDG.E R9, desc[UR6][R2.64] ;  /* 0x0000000602097981 */ /* 0x001eaa000c1e1900 */
[----:B------:R-:W0:Y:S01]  /*0040*/  S2UR UR4, SR_CTAID.X ;  /* 0x00000000000479c3 */ /* 0x000e220000002500 */
[----:B------:R-:W0:Y:S07]  /*0050*/  S2R R5, SR_TID.X ;  /* 0x0000000000057919 */ /* 0x000e2e0000002100 */
[----:B------:R-:W0:Y:S02]  /*0060*/  LDC R8, c[0x0][0x360] ;  /* 0x0000d800ff087b82 */ /* 0x000e240000000800 */
[----:B0-----:R-:W-:-:S05]  /*0070*/  IMAD R8, R8, UR4, R5 ;  /* 0x0000000408087c24 */ /* 0x001fca000f8e0205 */
[----:B--2---:R-:W-:-:S13]  /*0080*/  ISETP.GE.AND P0, PT, R8, R9, PT ;  /* 0x000000090800720c */ /* 0x004fda0003f06270 */
[----:B------:R-:W-:Y:S05]  /*0090*/  @P0 EXIT ;  /* 0x000000000000094d */ /* 0x000fea0003800000 */
[----:B------:R-:W-:Y:S01]  /*00a0*/  LOP3.LUT P0, RZ, R9, 0x3ff, RZ, 0xc0, !PT ;  /* 0x000003ff09ff7812 */ /* 0x000fe2000780c0ff */
[----:B------:R-:W0:Y:S08]  /*00b0*/  LDC.64 R2, c[0x4][0x58] ;  /* 0x01001600ff027b82 */ /* 0x000e300000000a00 */
[----:B------:R-:W1:Y:S04]  /*00c0*/  LDC.64 R4, c[0x4][0x10] ;  /* 0x01000400ff047b82 */ /* 0x000e680000000a00 */
[----:B------:R-:W-:-:S02]  /*00d0*/  @P0 SHF.R.S32.HI R0, RZ, 0x1f, R9 ;  /* 0x0000001fff000819 */ /* 0x000fc40000011409 */
[----:B------:R-:W-:Y:S02]  /*00e0*/  @!P0 SHF.R.S32.HI R7, RZ, 0xa, R9 ;  /* 0x0000000aff078819 */ /* 0x000fe40000011409 */
[----:B------:R-:W-:-:S04]  /*00f0*/  @P0 LEA.HI R0, R0, R9, RZ, 0xa ;  /* 0x0000000900000211 */ /* 0x000fc800078f50ff */
[----:B------:R-:W-:-:S05]  /*0100*/  @P0 LEA.HI.SX32 R7, R0, 0x1, 0x16 ;  /* 0x0000000100070811 */ /* 0x000fca00078fb2ff */
[----:B0-----:R0:W-:Y:S04]  /*0110*/  STG.E desc[UR6][R2.64], R7 ;  /* 0x0000000702007986 */ /* 0x0011e8000c101906 */
[----:B-1----:R-:W2:Y:S01]  /*0120*/  LDG.E R4, desc[UR6][R4.64] ;  /* 0x0000000604047981 */ /* 0x002ea2000c1e1900 */
[----:B------:R-:W-:-:S05]  /*0130*/  IMAD R8, R8, R7, RZ ;  /* 0x0000000708087224 */ /* 0x000fca00078e02ff */
[----:B------:R-:W-:Y:S02]  /*0140*/  ISETP.GE.AND P0, PT, R8, R9, PT ;  /* 0x000000090800720c */ /* 0x000fe40003f06270 */
[----:B--2---:R-:W-:-:S13]  /*0150*/  ISETP.GE.AND P1, PT, R4, 0x1, PT ;  /* 0x000000010400780c */ /* 0x004fda0003f26270 */
[----:B0-----:R-:W-:Y:S05]  /*0160*/  @!P1 EXIT ;  /* 0x000000000000994d */ /* 0x001fea0003800000 */
[----:B------:R-:W0:Y:S01]  /*0170*/  LDC.64 R52, c[0x0][0x380] ;  /* 0x0000e000ff347b82 */ /* 0x000e220000000a00 */
[----:B------:R-:W-:Y:S01]  /*0180*/  IMAD.IADD R7, R8, 0x1, R7 ;  /* 0x0000000108077824 */ /* 0x000fe200078e0207 */
[----:B------:R-:W-:Y:S01]  /*0190*/  UMOV UR4, URZ ;  /* 0x000000ff00047c82 */ /* 0x000fe20008000000 */
[----:B------:R-:W-:-:S03]  /*01a0*/  @P0 VIADD R8, R9, 0xffffffff ;  /* 0xffffffff09080836 */ /* 0x000fc60000000000 */
[----:B------:R-:W-:Y:S01]  /*01b0*/  VIMNMX R6, PT, PT, R9, R7, PT ;  /* 0x0000000709067248 */ /* 0x000fe20003fe0100 */
[C---:B------:R-:W-:Y:S01]  /*01c0*/  VIADD R5, R8.reuse, 0x1 ;  /* 0x0000000108057836 */ /* 0x040fe20000000000 */
[----:B------:R-:W1:Y:S01]  /*01d0*/  LDC.64 R50, c[0x0][0x3a0] ;  /* 0x0000e800ff327b82 */ /* 0x000e620000000a00 */
[----:B------:R-:W-:Y:S01]  /*01e0*/  LOP3.LUT R2, RZ, R8, RZ, 0x33, !PT ;  /* 0x00000008ff027212 */ /* 0x000fe200078e33ff */
[----:B------:R-:W-:Y:S02]  /*01f0*/  VIADD R4, R8, 0x2 ;  /* 0x0000000208047836 */ /* 0x000fe40000000000 */
[----:B------:R-:W-:Y:S01]  /*0200*/  VIMNMX R9, PT, PT, R6, R5, !PT ;  /* 0x0000000506097248 */ /* 0x000fe20007fe0100 */
[----:B------:R-:W-:-:S03]  /*0210*/  VIADD R3, R8, 0x3 ;  /* 0x0000000308037836 */ /* 0x000fc60000000000 */
[----:B------:R-:W2:Y:S01]  /*0220*/  LDC.64 R48, c[0x0][0x388] ;  /* 0x0000e200ff307b82 */ /* 0x000ea20000000a00 */
[----:B------:R-:W-:Y:S01]  /*0230*/  IADD3 R0, PT, PT, -R8, R9, RZ ;  /* 0x0000000908007210 */ /* 0x000fe20007ffe1ff */
[----:B------:R-:W-:-:S03]  /*0240*/  IMAD.IADD R2, R9, 0x1, R2 ;  /* 0x0000000109027824 */ /* 0x000fc600078e0202 */
[----:B------:R-:W-:-:S03]  /*0250*/  LOP3.LUT R0, R0, 0x3, RZ, 0xc0, !PT ;  /* 0x0000000300007812 */ /* 0x000fc600078ec0ff */
[----:B------:R-:W3:Y:S01]  /*0260*/  LDC.64 R46, c[0x0][0x3a8] ;  /* 0x0000ea00ff2e7b82 */ /* 0x000ee20000000a00 */
[----:B0-----:R-:W-:-:S07]  /*0270*/  IMAD.WIDE R52, R8, 0x8, R52 ;  /* 0x0000000808347825 */ /* 0x001fce00078e0234 */
[----:B------:R-:W0:Y:S01]  /*0280*/  LDC.64 R44, c[0x0][0x390] ;  /* 0x0000e400ff2c7b82 */ /* 0x000e220000000a00 */
[----:B-1----:R-:W-:-:S07]  /*0290*/  IMAD.WIDE R50, R8, 0x8, R50 ;  /* 0x0000000808327825 */ /* 0x002fce00078e0232 */
[----:B------:R-:W1:Y:S01]  /*02a0*/  LDC.64 R42, c[0x0][0x3b0] ;  /* 0x0000ec00ff2a7b82 */ /* 0x000e620000000a00 */
[----:B--2---:R-:W-:-:S04]  /*02b0*/  IMAD.WIDE R48, R8, 0x8, R48 ;  /* 0x0000000808307825 */ /* 0x004fc800078e0230 */
[----:B---3--:R-:W-:-:S04]  /*02c0*/  IMAD.WIDE R46, R8, 0x8, R46 ;  /* 0x00000008082e7825 */ /* 0x008fc800078e022e */
[----:B0-----:R-:W-:-:S04]  /*02d0*/  IMAD.WIDE R44, R8, 0x8, R44 ;  /* 0x00000008082c7825 */ /* 0x001fc800078e022c */
[----:B-1----:R-:W-:-:S07]  /*02e0*/  IMAD.WIDE R42, R8, 0x8, R42 ;  /* 0x00000008082a7825 */ /* 0x002fce00078e022a */
.L_x_84:
[----:B------:R-:W-:Y:S01]  /*02f0*/  ISETP.GT.AND P0, PT, R7, R8, PT ;  /* 0x000000080700720c */ /* 0x000fe20003f04270 */
[----:B------:R-:W-:-:S12]  /*0300*/  BSSY.RECONVERGENT B0, `(.L_x_0) ;  /* 0x0000037000007945 */ /* 0x000fd80003800200 */
[----:B-1-3--:R-:W-:Y:S05]  /*0310*/  @!P0 BRA `(.L_x_1) ;  /* 0x0000000000d48947 */ /* 0x00afea0003800000 */
[----:B------:R-:W-:Y:S01]  /*0320*/  ISETP.NE.AND P1, PT, R0, RZ, PT ;  /* 0x000000ff0000720c */ /* 0x000fe20003f25270 */
[----:B------:R-:W-:Y:S01]  /*0330*/  BSSY.RECONVERGENT B1, `(.L_x_2) ;  /* 0x0000016000017945 */ /* 0x000fe20003800200 */
[----:B------:R-:W-:-:S11]  /*0340*/  IMAD.MOV.U32 R9, RZ, RZ, R8 ;  /* 0x000000ffff097224 */ /* 0x000fd600078e0008 */
[----:B------:R-:W-:Y:S05]  /*0350*/  @!P1 BRA `(.L_x_3) ;  /* 0x00000000004c9947 */ /* 0x000fea0003800000 */
[----:B------:R-:W2:Y:S04]  /*0360*/  LDG.E.64 R10, desc[UR6][R52.64] ;  /* 0x00000006340a7981 */ /* 0x000ea8000c1e1b00 */
[----:B--2---:R0:W-:Y:S04]  /*0370*/  STG.E.64 desc[UR6][R50.64], R10 ;  /* 0x0000000a32007986 */ /* 0x0041e8000c101b06 */
[----:B------:R-:W2:Y:S01]  /*0380*/  LDG.E.64 R12, desc[UR6][R48.64] ;  /* 0x00000006300c7981 */ /* 0x000ea2000c1e1b00 */
[----:B------:R-:W-:Y:S01]  /*0390*/  ISETP.NE.AND P1, PT, R0, 0x1, PT ;  /* 0x000000010000780c */ /* 0x000fe20003f25270 */
[----:B------:R-:W-:-:S02]  /*03a0*/  IMAD.MOV.U32 R9, RZ, RZ, R5 ;  /* 0x000000ffff097224 */ /* 0x000fc400078e0005 */
[----:B--2---:R0:W-:Y:S10]  /*03b0*/  STG.E.64 desc[UR6][R46.64], R12 ;  /* 0x0000000c2e007986 */ /* 0x0041f4000c101b06 */
[----:B------:R-:W-:Y:S05]  /*03c0*/  @!P1 BRA `(.L_x_3) ;  /* 0x0000000000309947 */ /* 0x000fea0003800000 */
[----:B0-----:R-:W2:Y:S04]  /*03d0*/  LDG.E.64 R10, desc[UR6][R52.64+0x8] ;  /* 0x00000806340a7981 */ /* 0x001ea8000c1e1b00 */
[----:B--2---:R1:W-:Y:S04]  /*03e0*/  STG.E.64 desc[UR6][R50.64+0x8], R10 ;  /* 0x0000080a32007986 */ /* 0x0043e8000c101b06 */
[----:B------:R-:W2:Y:S01]  /*03f0*/  LDG.E.64 R12, desc[UR6][R48.64+0x8] ;  /* 0x00000806300c7981 */ /* 0x000ea2000c1e1b00 */
[----:B------:R-:W-:Y:S01]  /*0400*/  ISETP.NE.AND P1, PT, R0, 0x2, PT ;  /* 0x000000020000780c */ /* 0x000fe20003f25270 */
[----:B------:R-:W-:-:S02]  /*0410*/  IMAD.MOV.U32 R9, RZ, RZ, R4 ;  /* 0x000000ffff097224 */ /* 0x000fc400078e0004 */
[----:B--2---:R1:W-:Y:S10]  /*0420*/  STG.E.64 desc[UR6][R46.64+0x8], R12 ;  /* 0x0000080c2e007986 */ /* 0x0043f4000c101b06 */
[----:B------:R-:W-:Y:S05]  /*0430*/  @!P1 BRA `(.L_x_3) ;  /* 0x0000000000149947 */ /* 0x000fea0003800000 */
[----:B-1----:R-:W2:Y:S04]  /*0440*/  LDG.E.64 R10, desc[UR6][R52.64+0x10] ;  /* 0x00001006340a7981 */ /* 0x002ea8000c1e1b00 */
[----:B--2---:R2:W-:Y:S04]  /*0450*/  STG.E.64 desc[UR6][R50.64+0x10], R10 ;  /* 0x0000100a32007986 */ /* 0x0045e8000c101b06 */
[----:B------:R-:W3:Y:S01]  /*0460*/  LDG.E.64 R12, desc[UR6][R48.64+0x10] ;  /* 0x00001006300c7981 */ /* 0x000ee2000c1e1b00 */
[----:B------:R-:W-:-:S03]  /*0470*/  IMAD.MOV.U32 R9, RZ, RZ, R3 ;  /* 0x000000ffff097224 */ /* 0x000fc600078e0003 */
[----:B---3--:R2:W-:Y:S04]  /*0480*/  STG.E.64 desc[UR6][R46.64+0x10], R12 ;  /* 0x0000100c2e007986 */ /* 0x0085e8000c101b06 */
.L_x_3:
[----:B------:R-:W-:Y:S05]  /*0490*/  BSYNC.RECONVERGENT B1 ;  /* 0x0000000000017941 */ /* 0x000fea0003800200 */
.L_x_2:
[----:B------:R-:W-:-:S13]  /*04a0*/  ISETP.GE.U32.AND P1, PT, R2, 0x3, PT ;  /* 0x000000030200780c */ /* 0x000fda0003f26070 */
[----:B------:R-:W-:Y:S05]  /*04b0*/  @!P1 BRA `(.L_x_1) ;  /* 0x00000000006c9947 */ /* 0x000fea0003800000 */
.L_x_4:
[----:B012---:R-:W0:Y:S08]  /*04c0*/  LDC.64 R10, c[0x0][0x380] ;  /* 0x0000e000ff0a7b82 */ /* 0x007e300000000a00 */
[----:B---3--:R-:W1:Y:S08]  /*04d0*/  LDC.64 R12, c[0x0][0x3a0] ;  /* 0x0000e800ff0c7b82 */ /* 0x008e700000000a00 */
[----:B------:R-:W2:Y:S01]  /*04e0*/  LDC.64 R14, c[0x0][0x388] ;  /* 0x0000e200ff0e7b82 */ /* 0x000ea20000000a00 */
[----:B0-----:R-:W-:-:S07]  /*04f0*/  IMAD.WIDE R10, R9, 0x8, R10 ;  /* 0x00000008090a7825 */ /* 0x001fce00078e020a */
[----:B------:R-:W0:Y:S01]  /*0500*/  LDC.64 R16, c[0x0][0x3a8] ;  /* 0x0000ea00ff107b82 */ /* 0x000e220000000a00 */
[----:B------:R-:W3:Y:S01]  /*0510*/  LDG.E.64 R18, desc[UR6][R10.64] ;  /* 0x000000060a127981 */ /* 0x000ee2000c1e1b00 */
[----:B-1----:R-:W-:-:S04]  /*0520*/  IMAD.WIDE R12, R9, 0x8, R12 ;  /* 0x00000008090c7825 */ /* 0x002fc800078e020c */
[C---:B--2---:R-:W-:Y:S01]  /*0530*/  IMAD.WIDE R14, R9.reuse, 0x8, R14 ;  /* 0x00000008090e7825 */ /* 0x044fe200078e020e */
[----:B---3--:R1:W-:Y:S04]  /*0540*/  STG.E.64 desc[UR6][R12.64], R18 ;  /* 0x000000120c007986 */ /* 0x0083e8000c101b06 */
[----:B------:R-:W2:Y:S01]  /*0550*/  LDG.E.64 R20, desc[UR6][R14.64] ;  /* 0x000000060e147981 */ /* 0x000ea2000c1e1b00 */
[----:B0-----:R-:W-:-:S05]  /*0560*/  IMAD.WIDE R16, R9, 0x8, R16 ;  /* 0x0000000809107825 */ /* 0x001fca00078e0210 */
[----:B--2---:R0:W-:Y:S04]  /*0570*/  STG.E.64 desc[UR6][R16.64], R20 ;  /* 0x0000001410007986 */ /* 0x0041e8000c101b06 */
[----:B------:R-:W2:Y:S04]  /*0580*/  LDG.E.64 R22, desc[UR6][R10.64+0x8] ;  /* 0x000008060a167981 */ /* 0x000ea8000c1e1b00 */
[----:B--2---:R3:W-:Y:S04]  /*0590*/  STG.E.64 desc[UR6][R12.64+0x8], R22 ;  /* 0x000008160c007986 */ /* 0x0047e8000c101b06 */
[----:B------:R-:W2:Y:S04]  /*05a0*/  LDG.E.64 R24, desc[UR6][R14.64+0x8] ;  /* 0x000008060e187981 */ /* 0x000ea8000c1e1b00 */
[----:B--2---:R3:W-:Y:S04]  /*05b0*/  STG.E.64 desc[UR6][R16.64+0x8], R24 ;  /* 0x0000081810007986 */ /* 0x0047e8000c101b06 */
[----:B------:R-:W2:Y:S04]  /*05c0*/  LDG.E.64 R26, desc[UR6][R10.64+0x10] ;  /* 0x000010060a1a7981 */ /* 0x000ea8000c1e1b00 */
[----:B--2---:R3:W-:Y:S04]  /*05d0*/  STG.E.64 desc[UR6][R12.64+0x10], R26 ;  /* 0x0000101a0c007986 */ /* 0x0047e8000c101b06 */
[----:B-1----:R-:W2:Y:S04]  /*05e0*/  LDG.E.64 R18, desc[UR6][R14.64+0x10] ;  /* 0x000010060e127981 */ /* 0x002ea8000c1e1b00 */
[----:B--2---:R3:W-:Y:S04]  /*05f0*/  STG.E.64 desc[UR6][R16.64+0x10], R18 ;  /* 0x0000101210007986 */ /* 0x0047e8000c101b06 */
[----:B------:R-:W2:Y:S04]  /*0600*/  LDG.E.64 R28, desc[UR6][R10.64+0x18] ;  /* 0x000018060a1c7981 */ /* 0x000ea8000c1e1b00 */
[----:B--2---:R3:W-:Y:S04]  /*0610*/  STG.E.64 desc[UR6][R12.64+0x18], R28 ;  /* 0x0000181c0c007986 */ /* 0x0047e8000c101b06 */
[----:B0-----:R-:W2:Y:S01]  /*0620*/  LDG.E.64 R20, desc[UR6][R14.64+0x18] ;  /* 0x000018060e147981 */ /* 0x001ea2000c1e1b00 */
[----:B------:R-:W-:-:S05]  /*0630*/  VIADD R9, R9, 0x4 ;  /* 0x0000000409097836 */ /* 0x000fca0000000000 */
[----:B------:R-:W-:Y:S01]  /*0640*/  ISETP.GE.AND P1, PT, R9, R6, PT ;  /* 0x000000060900720c */ /* 0x000fe20003f26270 */
[----:B--2---:R3:W-:-:S12]  /*0650*/  STG.E.64 desc[UR6][R16.64+0x18], R20 ;  /* 0x0000181410007986 */ /* 0x0047d8000c101b06 */
[----:B------:R-:W-:Y:S05]  /*0660*/  @!P1 BRA `(.L_x_4) ;  /* 0xfffffffc00949947 */ /* 0x000fea000383ffff */
.L_x_1:
[----:B------:R-:W-:Y:S05]  /*0670*/  BSYNC.RECONVERGENT B0 ;  /* 0x0000000000007941 */ /* 0x000fea0003800200 */
.L_x_0:
[----:B------:R-:W-:Y:S06]  /*0680*/  BAR.SYNC.DEFER_BLOCKING 0x0 ;  /* 0x0000000000007b1d */ /* 0x000fec0000010000 */
[----:B------:R-:W-:Y:S04]  /*0690*/  BSSY.RECONVERGENT B1, `(.L_x_5) ;  /* 0x00000f8000017945 */ /* 0x000fe80003800200 */
[----:B------:R-:W-:Y:S05]  /*06a0*/  @!P0 BRA `(.L_x_6) ;  /* 0x0000000c00d88947 */ /* 0x000fea0003800000 */
[----:B------:R-:W4:Y:S08]  /*06b0*/  LDC.64 R14, c[0x4][RZ] ;  /* 0x01000000ff0e7b82 */ /* 0x000f300000000a00 */
[----:B---3--:R-:W0:Y:S01]  /*06c0*/  LDC.64 R16, c[0x4][0x8] ;  /* 0x01000200ff107b82 */ /* 0x008e220000000a00 */
[----:B----4-:R-:W3:Y:S04]  /*06d0*/  LDG.E R14, desc[UR6][R14.64] ;  /* 0x000000060e0e7981 */ /* 0x010ee8000c1e1900 */
[----:B012---:R-:W2:Y:S01]  /*06e0*/  LDG.E R13, desc[UR6][R16.64] ;  /* 0x00000006100d7981 */ /* 0x007ea2000c1e1900 */
[----:B------:R-:W-:Y:S01]  /*06f0*/  IMAD.MOV.U32 R11, RZ, RZ, R8 ;  /* 0x000000ffff0b7224 */ /* 0x000fe200078e0008 */
[----:B---3--:R-:W-:Y:S01]  /*0700*/  IADD3 R12, PT, PT, R14, -0x1, RZ ;  /* 0xffffffff0e0c7810 */ /* 0x008fe20007ffe0ff */
[----:B--2---:R-:W-:-:S07]  /*0710*/  VIADD R13, R13, 0xffffffff ;  /* 0xffffffff0d0d7836 */ /* 0x004fce0000000000 */
.L_x_24:
[-C--:B0-----:R-:W-:Y:S01]  /*0720*/  IABS R18, R14.reuse ;  /* 0x0000000e00127213 */ /* 0x081fe20000000000 */
[----:B------:R-:W-:Y:S01]  /*0730*/  BSSY.RECONVERGENT B2, `(.L_x_7) ;  /* 0x00000ea000027945 */ /* 0x000fe20003800200 */
[----:B------:R-:W-:Y:S02]  /*0740*/  IABS R10, R11 ;  /* 0x0000000b000a7213 */ /* 0x000fe40000000000 */
[----:B------:R-:W0:Y:S01]  /*0750*/  I2F.RP R9, R18 ;  /* 0x0000001200097306 */ /* 0x000e220000209400 */
[----:B------:R-:W-:-:S07]  /*0760*/  IABS R19, R14 ;  /* 0x0000000e00137213 */ /* 0x000fce0000000000 */
[----:B0-----:R-:W0:Y:S02]  /*0770*/  MUFU.RCP R9, R9 ;  /* 0x0000000900097308 */ /* 0x001e240000001000 */
[----:B0-----:R-:W-:Y:S02]  /*0780*/  VIADD R16, R9, 0xffffffe ;  /* 0x0ffffffe09107836 */ /* 0x001fe40000000000 */
[----:B------:R-:W-:-:S04]  /*0790*/  IMAD.MOV R9, RZ, RZ, -R19 ;  /* 0x000000ffff097224 */ /* 0x000fc800078e0a13 */
[----:B------:R0:W1:Y:S02]  /*07a0*/  F2I.FTZ.U32.TRUNC.NTZ R17, R16 ;  /* 0x0000001000117305 */ /* 0x000064000021f000 */
[----:B0-----:R-:W-:Y:S02]  /*07b0*/  IMAD.MOV.U32 R16, RZ, RZ, RZ ;  /* 0x000000ffff107224 */ /* 0x001fe400078e00ff */
[----:B-1----:R-:W-:-:S04]  /*07c0*/  IMAD.MOV R15, RZ, RZ, -R17 ;  /* 0x000000ffff0f7224 */ /* 0x002fc800078e0a11 */
[----:B------:R-:W-:-:S04]  /*07d0*/  IMAD R15, R15, R18, RZ ;  /* 0x000000120f0f7224 */ /* 0x000fc800078e02ff */
[----:B------:R-:W-:-:S06]  /*07e0*/  IMAD.HI.U32 R17, R17, R15, R16 ;  /* 0x0000000f11117227 */ /* 0x000fcc00078e0010 */
[----:B------:R-:W-:-:S04]  /*07f0*/  IMAD.HI.U32 R17, R17, R10, RZ ;  /* 0x0000000a11117227 */ /* 0x000fc800078e00ff */
[----:B------:R-:W-:Y:S01]  /*0800*/  IMAD R9, R17, R9, R10 ;  /* 0x0000000911097224 */ /* 0x000fe200078e020a */
[----:B------:R-:W-:-:S04]  /*0810*/  LOP3.LUT R10, R11, R14, RZ, 0x3c, !PT ;  /* 0x0000000e0b0a7212 */ /* 0x000fc800078e3cff */
[----:B------:R-:W-:Y:S02]  /*0820*/  ISETP.GT.U32.AND P1, PT, R18, R9, PT ;  /* 0x000000091200720c */ /* 0x000fe40003f24070 */
[----:B------:R-:W-:Y:S02]  /*0830*/  ISETP.GE.AND P2, PT, R10, RZ, PT ;  /* 0x000000ff0a00720c */ /* 0x000fe40003f46270 */
[----:B------:R-:W-:-:S09]  /*0840*/  LOP3.LUT R10, RZ, R14, RZ, 0x33, !PT ;  /* 0x0000000eff0a7212 */ /* 0x000fd200078e33ff */
[----:B------:R-:W-:Y:S01]  /*0850*/  @!P1 IMAD.IADD R9, R9, 0x1, -R18 ;  /* 0x0000000109099824 */ /* 0x000fe200078e0a12 */
[----:B------:R-:W-:Y:S02]  /*0860*/  @!P1 IADD3 R17, PT, PT, R17, 0x1, RZ ;  /* 0x0000000111119810 */ /* 0x000fe40007ffe0ff */
[----:B------:R-:W-:Y:S02]  /*0870*/  ISETP.NE.AND P1, PT, R14, RZ, PT ;  /* 0x000000ff0e00720c */ /* 0x000fe40003f25270 */
[----:B------:R-:W-:-:S13]  /*0880*/  ISETP.GE.U32.AND P0, PT, R9, R18, PT ;  /* 0x000000120900720c */ /* 0x000fda0003f06070 */
[----:B------:R-:W-:-:S04]  /*0890*/  @P0 VIADD R17, R17, 0x1 ;  /* 0x0000000111110836 */ /* 0x000fc80000000000 */
[----:B------:R-:W-:-:S05]  /*08a0*/  @!P2 IMAD.MOV R17, RZ, RZ, -R17 ;  /* 0x000000ffff11a224 */ /* 0x000fca00078e0a11 */
[----:B------:R-:W-:-:S04]  /*08b0*/  SEL R16, R10, R17, !P1 ;  /* 0x000000110a107207 */ /* 0x000fc80004800000 */
[----:B------:R-:W-:-:S04]  /*08c0*/  ISETP.NE.AND P0, PT, R16, R13, PT ;  /* 0x0000000d1000720c */ /* 0x000fc80003f05270 */
[----:B------:R-:W-:-:S13]  /*08d0*/  ISETP.EQ.OR P0, PT, R16, RZ, !P0 ;  /* 0x000000ff1000720c */ /* 0x000fda0004702670 */
[----:B------:R-:W-:Y:S05]  /*08e0*/  @P0 BRA `(.L_x_8) ;  /* 0x0000000c00380947 */ /* 0x000fea0003800000 */
[----:B------:R-:W-:Y:S01]  /*08f0*/  ISETP.GE.AND P2, PT, R11, RZ, PT ;  /* 0x000000ff0b00720c */ /* 0x000fe20003f46270 */
[----:B------:R-:W-:Y:S01]  /*0900*/  IMAD.IADD R16, R9, 0x1, -R18 ;  /* 0x0000000109107824 */ /* 0x000fe200078e0a12 */
[----:B------:R-:W-:-:S04]  /*0910*/  ISETP.GT.U32.AND P0, PT, R18, R9, PT ;  /* 0x000000091200720c */ /* 0x000fc80003f04070 */
[----:B------:R-:W-:-:S07]  /*0920*/  SEL R9, R16, R9, !P0 ;  /* 0x0000000910097207 */ /* 0x000fce0004000000 */
[----:B------:R-:W-:-:S05]  /*0930*/  @!P2 IMAD.MOV R9, RZ, RZ, -R9 ;  /* 0x000000ffff09a224 */ /* 0x000fca00078e0a09 */
[----:B------:R-:W-:-:S04]  /*0940*/  SEL R9, R10, R9, !P1 ;  /* 0x000000090a097207 */ /* 0x000fc80004800000 */
[----:B------:R-:W-:-:S04]  /*0950*/  ISETP.NE.AND P0, PT, R9, R12, PT ;  /* 0x0000000c0900720c */ /* 0x000fc80003f05270 */
[----:B------:R-:W-:-:S13]  /*0960*/  ISETP.EQ.OR P0, PT, R9, RZ, !P0 ;  /* 0x000000ff0900720c */ /* 0x000fda0004702670 */
[----:B------:R-:W-:Y:S05]  /*0970*/  @P0 BRA `(.L_x_8) ;  /* 0x0000000c00140947 */ /* 0x000fea0003800000 */
[----:B------:R-:W0:Y:S02]  /*0980*/  LDC.64 R16, c[0x4][0x48] ;  /* 0x01001200ff107b82 */ /* 0x000e240000000a00 */
[----:B0-----:R-:W2:Y:S06]  /*0990*/  LDG.E.64 R16, desc[UR6][R16.64] ;  /* 0x0000000610107981 */ /* 0x001eac000c1e1b00 */
[----:B------:R-:W0:Y:S02]  /*09a0*/  LDC.64 R30, c[0x4][0x38] ;  /* 0x01000e00ff1e7b82 */ /* 0x000e240000000a00 */
[----:B0-----:R-:W5:Y:S01]  /*09b0*/  LDG.E.64 R30, desc[UR6][R30.64] ;  /* 0x000000061e1e7981 */ /* 0x001f62000c1e1b00 */
[----:B--2---:R-:W0:Y:S01]  /*09c0*/  MUFU.RCP64H R19, R17 ;  /* 0x0000001100137308 */ /* 0x004e220000001800 */
[----:B------:R-:W-:-:S05]  /*09d0*/  VIADD R18, R17, 0x300402 ;  /* 0x0030040211127836 */ /* 0x000fca0000000000 */
[----:B------:R-:W-:Y:S01]  /*09e0*/  FSETP.GEU.AND P0, PT, |R18|, 5.8789094863358348022e-39, PT ;  /* 0x004004021200780b */ /* 0x000fe20003f0e200 */
[----:B0-----:R-:W-:-:S08]  /*09f0*/  DFMA R20, -R16, R18, 1 ;  /* 0x3ff000001014742b */ /* 0x001fd00000000112 */
[----:B------:R-:W-:-:S08]  /*0a00*/  DFMA R20, R20, R20, R20 ;  /* 0x000000141414722b */ /* 0x000fd00000000014 */
[----:B------:R-:W-:-:S08]  /*0a10*/  DFMA R20, R18, R20, R18 ;  /* 0x000000141214722b */ /* 0x000fd00000000012 */
[----:B------:R-:W-:-:S08]  /*0a20*/  DFMA R28, -R16, R20, 1 ;  /* 0x3ff00000101c742b */ /* 0x000fd00000000114 */
[----:B------:R-:W-:Y:S01]  /*0a30*/  DFMA R28, R20, R28, R20 ;  /* 0x0000001c141c722b */ /* 0x000fe20000000014 */
[----:B------:R-:W-:Y:S10]  /*0a40*/  @P0 BRA `(.L_x_9) ;  /* 0x0000000000100947 */ /* 0x000ff40003800000 */
[----:B------:R-:W-:Y:S02]  /*0a50*/  LOP3.LUT R9, R17, 0x7fffffff, RZ, 0xc0, !PT ;  /* 0x7fffffff11097812 */ /* 0x000fe400078ec0ff */
[----:B------:R-:W-:-:S03]  /*0a60*/  MOV R10, 0xa90 ;  /* 0x00000a90000a7802 */ /* 0x000fc60000000f00 */
[----:B------:R-:W-:-:S07]  /*0a70*/  VIADD R20, R9, 0xfff00000 ;  /* 0xfff0000009147836 */ /* 0x000fce0000000000 */
[----:B-----5:R-:W-:Y:S05]  /*0a80*/  CALL.REL.NOINC `($__internal_0_$__cuda_sm20_dblrcp_rn_slowpath_v3) ;  /* 0x0000003c00d07944 */ /* 0x020fea0003c00000 */
.L_x_9:
[----:B------:R-:W0:Y:S08]  /*0a90*/  LDC.64 R22, c[0x4][0x28] ;  /* 0x01000a00ff167b82 */ /* 0x000e300000000a00 */
[----:B------:R-:W1:Y:S01]  /*0aa0*/  LDC.64 R18, c[0x0][0x380] ;  /* 0x0000e000ff127b82 */ /* 0x000e620000000a00 */
[----:B0-----:R-:W2:Y:S01]  /*0ab0*/  LDG.E.64 R22, desc[UR6][R22.64] ;  /* 0x0000000616167981 */ /* 0x001ea2000c1e1b00 */
[----:B-1----:R-:W-:-:S05]  /*0ac0*/  IMAD.WIDE R18, R11, 0x8, R18 ;  /* 0x000000080b127825 */ /* 0x002fca00078e0212 */
[----:B------:R-:W3:Y:S04]  /*0ad0*/  LDG.E.64 R16, desc[UR6][R18.64+0x8] ;  /* 0x0000080612107981 */ /* 0x000ee8000c1e1b00 */
[----:B------:R-:W3:Y:S01]  /*0ae0*/  LDG.E.64 R20, desc[UR6][R18.64+-0x8] ;  /* 0xfffff80612147981 */ /* 0x000ee2000c1e1b00 */
[----:B------:R-:W-:Y:S01]  /*0af0*/  MOV R24, 0x1 ;  /* 0x0000000100187802 */ /* 0x000fe20000000f00 */
[----:B------:R-:W-:Y:S01]  /*0b00*/  BSSY.RECONVERGENT B3, `(.L_x_10) ;  /* 0x0000017000037945 */ /* 0x000fe20003800200 */
[----:B--2---:R-:W-:-:S06]  /*0b10*/  DADD R26, R22, R22 ;  /* 0x00000000161a7229 */ /* 0x004fcc0000000016 */
[----:B------:R-:W0:Y:S01]  /*0b20*/  MUFU.RCP64H R25, R27 ;  /* 0x0000001b00197308 */ /* 0x000e220000001800 */
[----:B---3--:R-:W-:Y:S02]  /*0b30*/  DADD R54, R16, -R20 ;  /* 0x0000000010367229 */ /* 0x008fe40000000814 */
[----:B0-----:R-:W-:-:S08]  /*0b40*/  DFMA R32, -R26, R24, 1 ;  /* 0x3ff000001a20742b */ /* 0x001fd00000000118 */
[----:B------:R-:W-:Y:S01]  /*0b50*/  FSETP.GEU.AND P1, PT, |R55|, 6.5827683646048100446e-37, PT ;  /* 0x036000003700780b */ /* 0x000fe20003f2e200 */
[----:B------:R-:W-:-:S08]  /*0b60*/  DFMA R32, R32, R32, R32 ;  /* 0x000000202020722b */ /* 0x000fd00000000020 */
[----:B------:R-:W-:-:S08]  /*0b70*/  DFMA R32, R24, R32, R24 ;  /* 0x000000201820722b */ /* 0x000fd00000000018 */
[----:B------:R-:W-:-:S08]  /*0b80*/  DFMA R22, -R26, R32, 1 ;  /* 0x3ff000001a16742b */ /* 0x000fd00000000120 */
[----:B------:R-:W-:-:S08]  /*0b90*/  DFMA R22, R32, R22, R32 ;  /* 0x000000162016722b */ /* 0x000fd00000000020 */
[----:B------:R-:W-:-:S08]  /*0ba0*/  DMUL R24, R54, R22 ;  /* 0x0000001636187228 */ /* 0x000fd00000000000 */
[----:B------:R-:W-:-:S08]  /*0bb0*/  DFMA R16, -R26, R24, R54 ;  /* 0x000000181a10722b */ /* 0x000fd00000000136 */
[----:B------:R-:W-:-:S10]  /*0bc0*/  DFMA R24, R22, R16, R24 ;  /* 0x000000101618722b */ /* 0x000fd40000000018 */
[----:B------:R-:W-:-:S05]  /*0bd0*/  FFMA R9, RZ, R27, R25 ;  /* 0x0000001bff097223 */ /* 0x000fca0000000019 */
[----:B------:R-:W-:-:S13]  /*0be0*/  FSETP.GT.AND P0, PT, |R9|, 1.469367938527859385e-39, PT ;  /* 0x001000000900780b */ /* 0x000fda0003f04200 */
[----:B------:R-:W-:Y:S05]  /*0bf0*/  @P0 BRA P1, `(.L_x_11) ;  /* 0x00000000001c0947 */ /* 0x000fea0000800000 */
[----:B------:R-:W-:Y:S01]  /*0c00*/  IMAD.MOV.U32 R15, RZ, RZ, R55 ;  /* 0x000000ffff0f7224 */ /* 0x000fe200078e0037 */
[----:B------:R-:W-:Y:S01]  /*0c10*/  MOV R9, 0xc50 ;  /* 0x00000c5000097802 */ /* 0x000fe20000000f00 */
[----:B------:R-:W-:Y:S02]  /*0c20*/  IMAD.MOV.U32 R56, RZ, RZ, R26 ;  /* 0x000000ffff387224 */ /* 0x000fe400078e001a */
[----:B------:R-:W-:-:S07]  /*0c30*/  IMAD.MOV.U32 R55, RZ, RZ, R27 ;  /* 0x000000ffff377224 */ /* 0x000fce00078e001b */
[----:B-----5:R-:W-:Y:S05]  /*0c40*/  CALL.REL.NOINC `($__internal_1_$__cuda_sm20_div_rn_f64_full) ;  /* 0x0000004000087944 */ /* 0x020fea0003c00000 */
[----:B------:R-:W-:Y:S02]  /*0c50*/  IMAD.MOV.U32 R24, RZ, RZ, R54 ;  /* 0x000000ffff187224 */ /* 0x000fe400078e0036 */
[----:B------:R-:W-:-:S07]  /*0c60*/  IMAD.MOV.U32 R25, RZ, RZ, R15 ;  /* 0x000000ffff197224 */ /* 0x000fce00078e000f */
.L_x_11:
[----:B------:R-:W-:Y:S05]  /*0c70*/  BSYNC.RECONVERGENT B3 ;  /* 0x0000000000037941 */ /* 0x000fea0003800200 */
.L_x_10:
[----:B------:R-:W0:Y:S08]  /*0c80*/  LDC.64 R32, c[0x4][0x30] ;  /* 0x01000c00ff207b82 */ /* 0x000e300000000a00 */
[----:B------:R-:W1:Y:S01]  /*0c90*/  LDC.64 R16, c[0x0][0x388] ;  /* 0x0000e200ff107b82 */ /* 0x000e620000000a00 */
[----:B0-----:R-:W2:Y:S01]  /*0ca0*/  LDG.E.64 R32, desc[UR6][R32.64] ;  /* 0x0000000620207981 */ /* 0x001ea2000c1e1b00 */
[C---:B------:R-:W-:Y:S01]  /*0cb0*/  IMAD.IADD R21, R14.reuse, 0x1, R11 ;  /* 0x000000010e157824 */ /* 0x040fe200078e020b */
[----:B------:R-:W-:-:S03]  /*0cc0*/  IADD3 R10, PT, PT, -R14, R11, RZ ;  /* 0x0000000b0e0a7210 */ /* 0x000fc60007ffe1ff */
[----:B-1----:R-:W-:-:S04]  /*0cd0*/  IMAD.WIDE R20, R21, 0x8, R16 ;  /* 0x0000000815147825 */ /* 0x002fc800078e0210 */
[----:B------:R-:W-:Y:S02]  /*0ce0*/  IMAD.WIDE R16, R10, 0x8, R16 ;  /* 0x000000080a107825 */ /* 0x000fe400078e0210 */
[----:B------:R-:W3:Y:S04]  /*0cf0*/  LDG.E.64 R20, desc[UR6][R20.64] ;  /* 0x0000000614147981 */ /* 0x000ee8000c1e1b00 */
[----:B------:R-:W3:Y:S01]  /*0d00*/  LDG.E.64 R54, desc[UR6][R16.64] ;  /* 0x0000000610367981 */ /* 0x000ee2000c1e1b00 */
[----:B------:R-:W-:Y:S01]  /*0d10*/  IMAD.MOV.U32 R34, RZ, RZ, 0x1 ;  /* 0x00000001ff227424 */ /* 0x000fe200078e00ff */
        /* <DEDUP_REMOVED lines=23> */
.L_x_13:
[----:B------:R-:W-:Y:S05]  /*0e90*/  BSYNC.RECONVERGENT B3 ;  /* 0x0000000000037941 */ /* 0x000fea0003800200 */
.L_x_12:
[----:B------:R-:W-:Y:S01]  /*0ea0*/  DADD R54, -RZ, |R24| ;  /* 0x00000000ff367229 */ /* 0x000fe20000000518 */
[----:B------:R-:W-:Y:S01]  /*0eb0*/  BSSY.RECONVERGENT B0, `(.L_x_14) ;  /* 0x0000004000007945 */ /* 0x000fe20003800200 */
[----:B------:R-:W-:-:S08]  /*0ec0*/  MOV R9, 0xef0 ;  /* 0x00000ef000097802 */ /* 0x000fd00000000f00 */
[----:B------:R-:W-:-:S07]  /*0ed0*/  MOV R15, R55 ;  /* 0x00000037000f7202 */ /* 0x000fce0000000f00 */
[----:B-----5:R-:W-:Y:S05]  /*0ee0*/  CALL.REL.NOINC `($_Z6kernelPdS_S_S_S_S_S_$__internal_accurate_pow) ;  /* 0x0000004000f87944 */ /* 0x020fea0003c00000 */
[----:B------:R-:W-:Y:S05]  /*0ef0*/  BSYNC.RECONVERGENT B0 ;  /* 0x0000000000007941 */ /* 0x000fea0003800200 */
.L_x_14:
[----:B------:R-:W0:Y:S01]  /*0f00*/  LDC.64 R34, c[0x0][0x380] ;  /* 0x0000e000ff227b82 */ /* 0x000e220000000a00 */
[----:B------:R-:W-:-:S05]  /*0f10*/  IMAD.WIDE R18, R14, 0x8, R18 ;  /* 0x000000080e127825 */ /* 0x000fca00078e0212 */
[----:B------:R1:W2:Y:S01]  /*0f20*/  LDG.E.64 R32, desc[UR6][R18.64] ;  /* 0x0000000612207981 */ /* 0x0002a2000c1e1b00 */
[----:B0-----:R-:W-:-:S06]  /*0f30*/  IMAD.WIDE R34, R10, 0x8, R34 ;  /* 0x000000080a227825 */ /* 0x001fcc00078e0222 */
[----:B------:R-:W2:Y:S01]  /*0f40*/  LDG.E.64 R34, desc[UR6][R34.64] ;  /* 0x0000000622227981 */ /* 0x000ea2000c1e1b00 */
[----:B------:R-:W0:Y:S01]  /*0f50*/  MUFU.RCP64H R37, R23 ;  /* 0x0000001700257308 */ /* 0x000e220000001800 */
[----:B------:R-:W-:-:S06]  /*0f60*/  IMAD.MOV.U32 R36, RZ, RZ, 0x1 ;  /* 0x00000001ff247424 */ /* 0x000fcc00078e00ff */
[----:B0-----:R-:W-:-:S08]  /*0f70*/  DFMA R38, -R22, R36, 1 ;  /* 0x3ff000001626742b */ /* 0x001fd00000000124 */
[----:B------:R-:W-:-:S08]  /*0f80*/  DFMA R38, R38, R38, R38 ;  /* 0x000000262626722b */ /* 0x000fd00000000026 */
[----:B------:R-:W-:Y:S02]  /*0f90*/  DFMA R38, R36, R38, R36 ;  /* 0x000000262426722b */ /* 0x000fe40000000024 */
[----:B-1----:R-:W-:-:S06]  /*0fa0*/  DADD R18, R24, 2 ;  /* 0x4000000018127429 */ /* 0x002fcc0000000000 */
[----:B------:R-:W-:-:S08]  /*0fb0*/  DFMA R36, -R22, R38, 1 ;  /* 0x3ff000001624742b */ /* 0x000fd00000000126 */
[----:B------:R-:W-:Y:S01]  /*0fc0*/  DFMA R38, R38, R36, R38 ;  /* 0x000000242626722b */ /* 0x000fe20000000026 */
[----:B------:R-:W-:-:S04]  /*0fd0*/  LOP3.LUT R18, R19, 0x7ff00000, RZ, 0xc0, !PT ;  /* 0x7ff0000013127812 */ /* 0x000fc800078ec0ff */
[----:B------:R-:W-:Y:S01]  /*0fe0*/  ISETP.NE.AND P1, PT, R18, 0x7ff00000, PT ;  /* 0x7ff000001200780c */ /* 0x000fe20003f25270 */
[C---:B------:R-:W-:Y:S01]  /*0ff0*/  DSETP.NEU.AND P0, PT, R24.reuse, RZ, PT ;  /* 0x000000ff1800722a */ /* 0x040fe20003f0d000 */
[----:B------:R-:W-:Y:S01]  /*1000*/  BSSY.RECONVERGENT B0, `(.L_x_15) ;  /* 0x000000f000007945 */ /* 0x000fe20003800200 */
[----:B------:R-:W-:-:S04]  /*1010*/  DSETP.NEU.AND P2, PT, R24, 1, PT ;  /* 0x3ff000001800742a */ /* 0x000fc80003f4d000 */
[----:B------:R-:W-:Y:S02]  /*1020*/  FSEL R54, R54, RZ, P0 ;  /* 0x000000ff36367208 */ /* 0x000fe40000000000 */
[----:B------:R-:W-:Y:S01]  /*1030*/  FSEL R55, R15, RZ, P0 ;  /* 0x000000ff0f377208 */ /* 0x000fe20000000000 */
[----:B--2---:R-:W-:-:S08]  /*1040*/  DADD R32, R32, -R34 ;  /* 0x0000000020207229 */ /* 0x004fd00000000822 */
[----:B------:R-:W-:-:S08]  /*1050*/  DMUL R36, R38, R32 ;  /* 0x0000002026247228 */ /* 0x000fd00000000000 */
[----:B------:R-:W-:-:S08]  /*1060*/  DFMA R34, -R22, R36, R32 ;  /* 0x000000241622722b */ /* 0x000fd00000000120 */
[----:B------:R-:W-:Y:S01]  /*1070*/  DFMA R18, R38, R34, R36 ;  /* 0x000000222612722b */ /* 0x000fe20000000024 */
[----:B------:R-:W-:Y:S10]  /*1080*/  @P1 BRA `(.L_x_16) ;  /* 0x0000000000181947 */ /* 0x000ff40003800000 */
[----:B------:R-:W-:-:S14]  /*1090*/  DSETP.NAN.AND P0, PT, R24, R24, PT ;  /* 0x000000181800722a */ /* 0x000fdc0003f08000 */
[----:B------:R-:W-:Y:S01]  /*10a0*/  @P0 DADD R54, R24, 2 ;  /* 0x4000000018360429 */ /* 0x000fe20000000000 */
[----:B------:R-:W-:Y:S10]  /*10b0*/  @P0 BRA `(.L_x_16) ;  /* 0x00000000000c0947 */ /* 0x000ff40003800000 */
[----:B------:R-:W-:-:S14]  /*10c0*/  DSETP.NEU.AND P0, PT, |R24|, +INF , PT ;  /* 0x7ff000001800742a */ /* 0x000fdc0003f0d200 */
[----:B------:R-:W-:Y:S02]  /*10d0*/  @!P0 IMAD.MOV.U32 R54, RZ, RZ, 0x0 ;  /* 0x00000000ff368424 */ /* 0x000fe400078e00ff */
[----:B------:R-:W-:-:S07]  /*10e0*/  @!P0 IMAD.MOV.U32 R55, RZ, RZ, 0x7ff00000 ;  /* 0x7ff00000ff378424 */ /* 0x000fce00078e00ff */
.L_x_16:
[----:B------:R-:W-:Y:S05]  /*10f0*/  BSYNC.RECONVERGENT B0 ;  /* 0x0000000000007941 */ /* 0x000fea0003800200 */
.L_x_15:
[----:B------:R-:W-:Y:S01]  /*1100*/  FFMA R9, RZ, R23, R19 ;  /* 0x00000017ff097223 */ /* 0x000fe20000000013 */
[----:B------:R-:W-:Y:S01]  /*1110*/  FSETP.GEU.AND P1, PT, |R33|, 6.5827683646048100446e-37, PT ;  /* 0x036000002100780b */ /* 0x000fe20003f2e200 */
[----:B------:R-:W-:Y:S01]  /*1120*/  DADD R24, R20, R24 ;  /* 0x0000000014187229 */ /* 0x000fe20000000018 */
[----:B------:R-:W-:Y:S01]  /*1130*/  FSEL R34, R54, RZ, P2 ;  /* 0x000000ff36227208 */ /* 0x000fe20001000000 */
[----:B------:R-:W-:Y:S01]  /*1140*/  BSSY.RECONVERGENT B3, `(.L_x_17) ;  /* 0x000000d000037945 */ /* 0x000fe20003800200 */
[----:B------:R-:W-:Y:S02]  /*1150*/  FSETP.GT.AND P0, PT, |R9|, 1.469367938527859385e-39, PT ;  /* 0x001000000900780b */ /* 0x000fe40003f04200 */
[----:B------:R-:W-:-:S06]  /*1160*/  FSEL R35, R55, 1.875, P2 ;  /* 0x3ff0000037237808 */ /* 0x000fcc0001000000 */
[----:B------:R-:W-:-:S05]  /*1170*/  DFMA R28, R24, R28, -R34 ;  /* 0x0000001c181c722b */ /* 0x000fca0000000822 */
[----:B------:R-:W-:Y:S06]  /*1180*/  @P0 BRA P1, `(.L_x_18) ;  /* 0x0000000000200947 */ /* 0x000fec0000800000 */
[----:B------:R-:W-:Y:S01]  /*1190*/  IMAD.MOV.U32 R54, RZ, RZ, R32 ;  /* 0x000000ffff367224 */ /* 0x000fe200078e0020 */
[----:B------:R-:W-:Y:S01]  /*11a0*/  MOV R55, R23 ;  /* 0x0000001700377202 */ /* 0x000fe20000000f00 */
[----:B------:R-:W-:Y:S01]  /*11b0*/  IMAD.MOV.U32 R15, RZ, RZ, R33 ;  /* 0x000000ffff0f7224 */ /* 0x000fe200078e0021 */
[----:B------:R-:W-:Y:S01]  /*11c0*/  MOV R9, 0x11f0 ;  /* 0x000011f000097802 */ /* 0x000fe20000000f00 */
[----:B------:R-:W-:-:S07]  /*11d0*/  IMAD.MOV.U32 R56, RZ, RZ, R22 ;  /* 0x000000ffff387224 */ /* 0x000fce00078e0016 */
[----:B------:R-:W-:Y:S05]  /*11e0*/  CALL.REL.NOINC `($__internal_1_$__cuda_sm20_div_rn_f64_full) ;  /* 0x0000003800a07944 */ /* 0x000fea0003c00000 */
[----:B------:R-:W-:Y:S02]  /*11f0*/  IMAD.MOV.U32 R18, RZ, RZ, R54 ;  /* 0x000000ffff127224 */ /* 0x000fe400078e0036 */
[----:B------:R-:W-:-:S07]  /*1200*/  IMAD.MOV.U32 R19, RZ, RZ, R15 ;  /* 0x000000ffff137224 */ /* 0x000fce00078e000f */
.L_x_18:
[----:B------:R-:W-:Y:S05]  /*1210*/  BSYNC.RECONVERGENT B3 ;  /* 0x0000000000037941 */ /* 0x000fea0003800200 */
.L_x_17:
[----:B------:R-:W-:-:S05]  /*1220*/  IMAD.WIDE R16, R14, 0x8, R16 ;  /* 0x000000080e107825 */ /* 0x000fca00078e0210 */
[----:B------:R-:W2:Y:S04]  /*1230*/  LDG.E.64 R22, desc[UR6][R16.64+0x8] ;  /* 0x0000080610167981 */ /* 0x000ea8000c1e1b00 */
[----:B------:R-:W2:Y:S01]  /*1240*/  LDG.E.64 R24, desc[UR6][R16.64+-0x8] ;  /* 0xfffff80610187981 */ /* 0x000ea2000c1e1b00 */
[----:B------:R-:W0:Y:S01]  /*1250*/  MUFU.RCP64H R33, R27 ;  /* 0x0000001b00217308 */ /* 0x000e220000001800 */
[----:B------:R-:W-:Y:S01]  /*1260*/  IMAD.MOV.U32 R32, RZ, RZ, 0x1 ;  /* 0x00000001ff207424 */ /* 0x000fe200078e00ff */
[----:B------:R-:W-:Y:S05]  /*1270*/  BSSY.RECONVERGENT B3, `(.L_x_19) ;  /* 0x0000016000037945 */ /* 0x000fea0003800200 */
[----:B0-----:R-:W-:-:S08]  /*1280*/  DFMA R34, -R26, R32, 1 ;  /* 0x3ff000001a22742b */ /* 0x001fd00000000120 */
[----:B------:R-:W-:-:S08]  /*1290*/  DFMA R34, R34, R34, R34 ;  /* 0x000000222222722b */ /* 0x000fd00000000022 */
[----:B------:R-:W-:Y:S02]  /*12a0*/  DFMA R34, R32, R34, R32 ;  /* 0x000000222022722b */ /* 0x000fe40000000020 */
[----:B--2---:R-:W-:-:S06]  /*12b0*/  DADD R22, R22, -R24 ;  /* 0x0000000016167229 */ /* 0x004fcc0000000818 */
[----:B------:R-:W-:Y:S02]  /*12c0*/  DFMA R24, -R26, R34, 1 ;  /* 0x3ff000001a18742b */ /* 0x000fe40000000122 */
[----:B------:R-:W-:-:S06]  /*12d0*/  DMUL R22, R22, R18 ;  /* 0x0000001216167228 */ /* 0x000fcc0000000000 */
[----:B------:R-:W-:-:S08]  /*12e0*/  DFMA R24, R34, R24, R34 ;  /* 0x000000182218722b */ /* 0x000fd00000000022 */
[----:B------:R-:W-:Y:S01]  /*12f0*/  DMUL R54, R24, R22 ;  /* 0x0000001618367228 */ /* 0x000fe20000000000 */
[----:B------:R-:W-:-:S07]  /*1300*/  FSETP.GEU.AND P1, PT, |R23|, 6.5827683646048100446e-37, PT ;  /* 0x036000001700780b */ /* 0x000fce0003f2e200 */
[----:B------:R-:W-:-:S08]  /*1310*/  DFMA R16, -R26, R54, R22 ;  /* 0x000000361a10722b */ /* 0x000fd00000000116 */
[----:B------:R-:W-:-:S10]  /*1320*/  DFMA R54, R24, R16, R54 ;  /* 0x000000101836722b */ /* 0x000fd40000000036 */
[----:B------:R-:W-:-:S05]  /*1330*/  FFMA R9, RZ, R27, R55 ;  /* 0x0000001bff097223 */ /* 0x000fca0000000037 */
[----:B------:R-:W-:-:S13]  /*1340*/  FSETP.GT.AND P0, PT, |R9|, 1.469367938527859385e-39, PT ;  /* 0x001000000900780b */ /* 0x000fda0003f04200 */
[----:B------:R-:W-:Y:S05]  /*1350*/  @P0 BRA P1, `(.L_x_20) ;  /* 0x00000000001c0947 */ /* 0x000fea0000800000 */
[----:B------:R-:W-:Y:S01]  /*1360*/  IMAD.MOV.U32 R54, RZ, RZ, R22 ;  /* 0x000000ffff367224 */ /* 0x000fe200078e0016 */
[----:B------:R-:W-:Y:S01]  /*1370*/  MOV R55, R27 ;  /* 0x0000001b00377202 */ /* 0x000fe20000000f00 */
[----:B------:R-:W-:Y:S01]  /*1380*/  IMAD.MOV.U32 R15, RZ, RZ, R23 ;  /* 0x000000ffff0f7224 */ /* 0x000fe200078e0017 */
[----:B------:R-:W-:Y:S01]  /*1390*/  MOV R9, 0x13c0 ;  /* 0x000013c000097802 */ /* 0x000fe20000000f00 */
[----:B------:R-:W-:-:S07]  /*13a0*/  IMAD.MOV.U32 R56, RZ, RZ, R26 ;  /* 0x000000ffff387224 */ /* 0x000fce00078e001a */
[----:B------:R-:W-:Y:S05]  /*13b0*/  CALL.REL.NOINC `($__internal_1_$__cuda_sm20_div_rn_f64_full) ;  /* 0x00000038002c7944 */ /* 0x000fea0003c00000 */
[----:B------:R-:W-:-:S07]  /*13c0*/  IMAD.MOV.U32 R55, RZ, RZ, R15 ;  /* 0x000000ffff377224 */ /* 0x000fce00078e000f */
.L_x_20:
[----:B------:R-:W-:Y:S05]  /*13d0*/  BSYNC.RECONVERGENT B3 ;  /* 0x0000000000037941 */ /* 0x000fea0003800200 */
.L_x_19:
[----:B------:R-:W-:Y:S01]  /*13e0*/  DADD R16, R54, R54 ;  /* 0x0000000036107229 */ /* 0x000fe20000000036 */
[----:B------:R-:W-:Y:S01]  /*13f0*/  BSSY.RECONVERGENT B0, `(.L_x_21) ;  /* 0x0000006000007945 */ /* 0x000fe20003800200 */
[----:B------:R-:W-:Y:S01]  /*1400*/  DADD R54, -RZ, |R20| ;  /* 0x00000000ff367229 */ /* 0x000fe20000000514 */
[----:B------:R-:W-:-:S05]  /*1410*/  MOV R9, 0x1450 ;  /* 0x0000145000097802 */ /* 0x000fca0000000f00 */
[----:B------:R-:W-:-:S04]  /*1420*/  DADD R16, R28, -R16 ;  /* 0x000000001c107229 */ /* 0x000fc80000000810 */
[----:B------:R-:W-:-:S07]  /*1430*/  IMAD.MOV.U32 R15, RZ, RZ, R55 ;  /* 0x000000ffff0f7224 */ /* 0x000fce00078e0037 */
[----:B------:R-:W-:Y:S05]  /*1440*/  CALL.REL.NOINC `($_Z6kernelPdS_S_S_S_S_S_$__internal_accurate_pow) ;  /* 0x0000003c00a07944 */ /* 0x000fea0003c00000 */
[----:B------:R-:W-:Y:S05]  /*1450*/  BSYNC.RECONVERGENT B0 ;  /* 0x0000000000007941 */ /* 0x000fea0003800200 */
.L_x_21:
[C---:B------:R-:W-:Y:S01]  /*1460*/  DADD R18, R20.reuse, 2 ;  /* 0x4000000014127429 */ /* 0x040fe20000000000 */
[----:B------:R-:W0:Y:S01]  /*1470*/  LDC.64 R22, c[0x0][0x398] ;  /* 0x0000e600ff167b82 */ /* 0x000e220000000a00 */
[C---:B------:R-:W-:Y:S01]  /*1480*/  DSETP.NEU.AND P0, PT, R20.reuse, RZ, PT ;  /* 0x000000ff1400722a */ /* 0x040fe20003f0d000 */
[----:B------:R-:W-:Y:S01]  /*1490*/  BSSY.RECONVERGENT B0, `(.L_x_22) ;  /* 0x000000d000007945 */ /* 0x000fe20003800200 */
[----:B------:R-:W-:-:S04]  /*14a0*/  DSETP.NEU.AND P2, PT, R20, 1, PT ;  /* 0x3ff000001400742a */ /* 0x000fc80003f4d000 */
[----:B------:R-:W-:Y:S02]  /*14b0*/  FSEL R54, R54, RZ, P0 ;  /* 0x000000ff36367208 */ /* 0x000fe40000000000 */
[----:B------:R-:W-:Y:S02]  /*14c0*/  LOP3.LUT R18, R19, 0x7ff00000, RZ, 0xc0, !PT ;  /* 0x7ff0000013127812 */ /* 0x000fe400078ec0ff */
[----:B------:R-:W-:Y:S02]  /*14d0*/  FSEL R55, R15, RZ, P0 ;  /* 0x000000ff0f377208 */ /* 0x000fe40000000000 */
[----:B------:R-:W-:-:S13]  /*14e0*/  ISETP.NE.AND P1, PT, R18, 0x7ff00000, PT ;  /* 0x7ff000001200780c */ /* 0x000fda0003f25270 */
[----:B------:R-:W-:Y:S05]  /*14f0*/  @P1 BRA `(.L_x_23) ;  /* 0x0000000000181947 */ /* 0x000fea0003800000 */
[----:B------:R-:W-:-:S14]  /*1500*/  DSETP.NAN.AND P0, PT, R20, R20, PT ;  /* 0x000000141400722a */ /* 0x000fdc0003f08000 */
[----:B------:R-:W-:Y:S01]  /*1510*/  @P0 DADD R54, R20, 2 ;  /* 0x4000000014360429 */ /* 0x000fe20000000000 */
[----:B------:R-:W-:Y:S10]  /*1520*/  @P0 BRA `(.L_x_23) ;  /* 0x00000000000c0947 */ /* 0x000ff40003800000 */
[----:B------:R-:W-:-:S14]  /*1530*/  DSETP.NEU.AND P0, PT, |R20|, +INF , PT ;  /* 0x7ff000001400742a */ /* 0x000fdc0003f0d200 */
[----:B------:R-:W-:Y:S02]  /*1540*/  @!P0 IMAD.MOV.U32 R54, RZ, RZ, 0x0 ;  /* 0x00000000ff368424 */ /* 0x000fe400078e00ff */
[----:B------:R-:W-:-:S07]  /*1550*/  @!P0 IMAD.MOV.U32 R55, RZ, RZ, 0x7ff00000 ;  /* 0x7ff00000ff378424 */ /* 0x000fce00078e00ff */
.L_x_23:
[----:B------:R-:W-:Y:S05]  /*1560*/  BSYNC.RECONVERGENT B0 ;  /* 0x0000000000007941 */ /* 0x000fea0003800200 */
.L_x_22:
[----:B------:R-:W-:Y:S02]  /*1570*/  FSEL R18, R54, RZ, P2 ;  /* 0x000000ff36127208 */ /* 0x000fe40001000000 */
[----:B------:R-:W-:-:S06]  /*1580*/  FSEL R19, R55, 1.875, P2 ;  /* 0x3ff0000037137808 */ /* 0x000fcc0001000000 */
[----:B------:R-:W-:Y:S01]  /*1590*/  DADD R16, R16, -R18 ;  /* 0x0000000010107229 */ /* 0x000fe20000000812 */
[----:B0-----:R-:W-:-:S07]  /*15a0*/  IMAD.WIDE R18, R11, 0x8, R22 ;  /* 0x000000080b127825 */ /* 0x001fce00078e0216 */
[----:B------:R-:W-:-:S07]  /*15b0*/  DMUL R16, R30, R16 ;  /* 0x000000101e107228 */ /* 0x000fce0000000000 */
[----:B------:R0:W-:Y:S04]  /*15c0*/  STG.E.64 desc[UR6][R18.64], R16 ;  /* 0x0000001012007986 */ /* 0x0001e8000c101b06 */
.L_x_8:
[----:B------:R-:W-:Y:S05]  /*15d0*/  BSYNC.RECONVERGENT B2 ;  /* 0x0000000000027941 */ /* 0x000fea0003800200 */
.L_x_7:
[----:B------:R-:W-:-:S05]  /*15e0*/  VIADD R11, R11, 0x1 ;  /* 0x000000010b0b7836 */ /* 0x000fca0000000000 */
[----:B------:R-:W-:-:S13]  /*15f0*/  ISETP.GE.AND P0, PT, R11, R6, PT ;  /* 0x000000060b00720c */ /* 0x000fda0003f06270 */
[----:B------:R-:W-:Y:S05]  /*1600*/  @!P0 BRA `(.L_x_24) ;  /* 0xfffffff000448947 */ /* 0x000fea000383ffff */
.L_x_6:
[----:B------:R-:W-:Y:S05]  /*1610*/  BSYNC.RECONVERGENT B1 ;  /* 0x0000000000017941 */ /* 0x000fea0003800200 */
.L_x_5:
[----:B------:R-:W-:Y:S01]  /*1620*/  BAR.SYNC.DEFER_BLOCKING 0x0 ;  /* 0x0000000000007b1d */ /* 0x000fe20000010000 */
[----:B------:R-:W-:-:S05]  /*1630*/  ISETP.GT.AND P0, PT, R7, R8, PT ;  /* 0x000000080700720c */ /* 0x000fca0003f04270 */
[----:B------:R-:W-:Y:S08]  /*1640*/  BSSY.RECONVERGENT B0, `(.L_x_25) ;  /* 0x0000025000007945 */ /* 0x000ff00003800200 */
[----:B------:R-:W-:Y:S05]  /*1650*/  @!P0 BRA `(.L_x_26) ;  /* 0x00000000008c8947 */ /* 0x000fea0003800000 */
[----:B------:R-:W-:Y:S01]  /*1660*/  ISETP.NE.AND P0, PT, R0, RZ, PT ;  /* 0x000000ff0000720c */ /* 0x000fe20003f05270 */
[----:B------:R-:W-:Y:S01]  /*1670*/  BSSY.RECONVERGENT B1, `(.L_x_27) ;  /* 0x0000010000017945 */ /* 0x000fe20003800200 */
[----:B------:R-:W-:-:S11]  /*1680*/  IMAD.MOV.U32 R9, RZ, RZ, R8 ;  /* 0x000000ffff097224 */ /* 0x000fd600078e0008 */
[----:B------:R-:W-:Y:S05]  /*1690*/  @!P0 BRA `(.L_x_28) ;  /* 0x0000000000348947 */ /* 0x000fea0003800000 */
[----:B012---:R-:W2:Y:S01]  /*16a0*/  LDG.E.64 R10, desc[UR6][R44.64] ;  /* 0x000000062c0a7981 */ /* 0x007ea2000c1e1b00 */
[----:B------:R-:W-:Y:S02]  /*16b0*/  ISETP.NE.AND P0, PT, R0, 0x1, PT ;  /* 0x000000010000780c */ /* 0x000fe40003f05270 */
[----:B------:R-:W-:Y:S01]  /*16c0*/  MOV R9, R5 ;  /* 0x0000000500097202 */ /* 0x000fe20000000f00 */
[----:B--2---:R4:W-:Y:S10]  /*16d0*/  STG.E.64 desc[UR6][R42.64], R10 ;  /* 0x0000000a2a007986 */ /* 0x0049f4000c101b06 */
[----:B------:R-:W-:Y:S05]  /*16e0*/  @!P0 BRA `(.L_x_28) ;  /* 0x0000000000208947 */ /* 0x000fea0003800000 */
[----:B----4-:R-:W2:Y:S01]  /*16f0*/  LDG.E.64 R10, desc[UR6][R44.64+0x8] ;  /* 0x000008062c0a7981 */ /* 0x010ea2000c1e1b00 */
[----:B------:R-:W-:Y:S01]  /*1700*/  ISETP.NE.AND P0, PT, R0, 0x2, PT ;  /* 0x000000020000780c */ /* 0x000fe20003f05270 */
[----:B------:R-:W-:Y:S02]  /*1710*/  IMAD.MOV.U32 R9, RZ, RZ, R4 ;  /* 0x000000ffff097224 */ /* 0x000fe400078e0004 */
[----:B--2---:R0:W-:Y:S10]  /*1720*/  STG.E.64 desc[UR6][R42.64+0x8], R10 ;  /* 0x0000080a2a007986 */ /* 0x0041f4000c101b06 */
[----:B------:R-:W-:Y:S05]  /*1730*/  @!P0 BRA `(.L_x_28) ;  /* 0x00000000000c8947 */ /* 0x000fea0003800000 */
[----:B0-----:R-:W2:Y:S01]  /*1740*/  LDG.E.64 R10, desc[UR6][R44.64+0x10] ;  /* 0x000010062c0a7981 */ /* 0x001ea2000c1e1b00 */
[----:B------:R-:W-:-:S03]  /*1750*/  IMAD.MOV.U32 R9, RZ, RZ, R3 ;  /* 0x000000ffff097224 */ /* 0x000fc600078e0003 */
[----:B--2---:R0:W-:Y:S04]  /*1760*/  STG.E.64 desc[UR6][R42.64+0x10], R10 ;  /* 0x0000100a2a007986 */ /* 0x0041e8000c101b06 */
.L_x_28:
[----:B------:R-:W-:Y:S05]  /*1770*/  BSYNC.RECONVERGENT B1 ;  /* 0x0000000000017941 */ /* 0x000fea0003800200 */
.L_x_27:
[----:B------:R-:W-:-:S13]  /*1780*/  ISETP.GE.U32.AND P0, PT, R2, 0x3, PT ;  /* 0x000000030200780c */ /* 0x000fda0003f06070 */
[----:B------:R-:W-:Y:S05]  /*1790*/  @!P0 BRA `(.L_x_26) ;  /* 0x00000000003c8947 */ /* 0x000fea0003800000 */
.L_x_29:
[----:B012-4-:R-:W0:Y:S08]  /*17a0*/  LDC.64 R10, c[0x0][0x390] ;  /* 0x0000e400ff0a7b82 */ /* 0x017e300000000a00 */
[----:B------:R-:W1:Y:S01]  /*17b0*/  LDC.64 R14, c[0x0][0x3b0] ;  /* 0x0000ec00ff0e7b82 */ /* 0x000e620000000a00 */
[----:B0-----:R-:W-:-:S05]  /*17c0*/  IMAD.WIDE R10, R9, 0x8, R10 ;  /* 0x00000008090a7825 */ /* 0x001fca00078e020a */
[----:B---3--:R-:W2:Y:S01]  /*17d0*/  LDG.E.64 R12, desc[UR6][R10.64] ;  /* 0x000000060a0c7981 */ /* 0x008ea2000c1e1b00 */
[----:B-1----:R-:W-:-:S05]  /*17e0*/  IMAD.WIDE R14, R9, 0x8, R14 ;  /* 0x00000008090e7825 */ /* 0x002fca00078e020e */
[----:B--2---:R0:W-:Y:S04]  /*17f0*/  STG.E.64 desc[UR6][R14.64], R12 ;  /* 0x0000000c0e007986 */ /* 0x0041e8000c101b06 */
[----:B------:R-:W2:Y:S04]  /*1800*/  LDG.E.64 R16, desc[UR6][R10.64+0x8] ;  /* 0x000008060a107981 */ /* 0x000ea8000c1e1b00 */
[----:B--2---:R0:W-:Y:S04]  /*1810*/  STG.E.64 desc[UR6][R14.64+0x8], R16 ;  /* 0x000008100e007986 */ /* 0x0041e8000c101b06 */
[----:B------:R-:W2:Y:S04]  /*1820*/  LDG.E.64 R18, desc[UR6][R10.64+0x10] ;  /* 0x000010060a127981 */ /* 0x000ea8000c1e1b00 */
[----:B--2---:R0:W-:Y:S04]  /*1830*/  STG.E.64 desc[UR6][R14.64+0x10], R18 ;  /* 0x000010120e007986 */ /* 0x0041e8000c101b06 */
[----:B------:R-:W2:Y:S01]  /*1840*/  LDG.E.64 R20, desc[UR6][R10.64+0x18] ;  /* 0x000018060a147981 */ /* 0x000ea2000c1e1b00 */
[----:B------:R-:W-:-:S05]  /*1850*/  VIADD R9, R9, 0x4 ;  /* 0x0000000409097836 */ /* 0x000fca0000000000 */
[----:B------:R-:W-:Y:S01]  /*1860*/  ISETP.GE.AND P0, PT, R9, R6, PT ;  /* 0x000000060900720c */ /* 0x000fe20003f06270 */
[----:B--2---:R0:W-:-:S12]  /*1870*/  STG.E.64 desc[UR6][R14.64+0x18], R20 ;  /* 0x000018140e007986 */ /* 0x0041d8000c101b06 */
[----:B------:R-:W-:Y:S05]  /*1880*/  @!P0 BRA `(.L_x_29) ;  /* 0xfffffffc00c48947 */ /* 0x000fea000383ffff */
.L_x_26:
[----:B------:R-:W-:Y:S05]  /*1890*/  BSYNC.RECONVERGENT B0 ;  /* 0x0000000000007941 */ /* 0x000fea0003800200 */
.L_x_25:
[----:B0123--:R-:W0:Y:S08]  /*18a0*/  LDC.64 R12, c[0x4][0x18] ;  /* 0x01000600ff0c7b82 */ /* 0x00fe300000000a00 */
[----:B------:R-:W-:Y:S08]  /*18b0*/  BAR.SYNC.DEFER_BLOCKING 0x0 ;  /* 0x0000000000007b1d */ /* 0x000ff00000010000 */
[----:B----4-:R-:W1:Y:S01]  /*18c0*/  LDC.64 R10, c[0x4][RZ] ;  /* 0x01000000ff0a7b82 */ /* 0x010e620000000a00 */
[----:B0-----:R-:W2:Y:S04]  /*18d0*/  LDG.E R12, desc[UR6][R12.64] ;  /* 0x000000060c0c7981 */ /* 0x001ea8000c1e1900 */
[----:B-1----:R0:W5:Y:S01]  /*18e0*/  LDG.E R10, desc[UR6][R10.64] ;  /* 0x000000060a0a7981 */ /* 0x002162000c1e1900 */
[----:B--2---:R-:W-:-:S13]  /*18f0*/  ISETP.GE.AND P0, PT, R12, 0x1, PT ;  /* 0x000000010c00780c */ /* 0x004fda0003f06270 */
[----:B0-----:R-:W-:Y:S05]  /*1900*/  @!P0 BRA `(.L_x_30) ;  /* 0x0000001000b88947 */ /* 0x001fea0003800000 */
[----:B------:R-:W0:Y:S02]  /*1910*/  LDC.64 R14, c[0x4][0x8] ;  /* 0x01000200ff0e7b82 */ /* 0x000e240000000a00 */
[----:B0-----:R-:W2:Y:S01]  /*1920*/  LDG.E R13, desc[UR6][R14.64] ;  /* 0x000000060e0d7981 */ /* 0x001ea2000c1e1900 */
[----:B-----5:R-:W-:Y:S01]  /*1930*/  VIADD R11, R10, 0xffffffff ;  /* 0xffffffff0a0b7836 */ /* 0x020fe20000000000 */
[----:B------:R-:W-:Y:S01]  /*1940*/  SHF.R.S32.HI R12, RZ, 0x1f, R10 ;  /* 0x0000001fff0c7819 */ /* 0x000fe2000001140a */
[----:B------:R-:W-:Y:S01]  /*1950*/  UMOV UR5, URZ ;  /* 0x000000ff00057c82 */ /* 0x000fe20008000000 */
[----:B--2---:R-:W-:-:S07]  /*1960*/  VIADD R13, R13, 0xffffffff ;  /* 0xffffffff0d0d7836 */ /* 0x004fce0000000000 */
.L_x_52:
[----:B------:R-:W-:Y:S01]  /*1970*/  ISETP.GT.AND P1, PT, R7, R8, PT ;  /* 0x000000080700720c */ /* 0x000fe20003f24270 */
[----:B------:R-:W-:-:S12]  /*1980*/  BSSY.RECONVERGENT B0, `(.L_x_31) ;  /* 0x0000025000007945 */ /* 0x000fd80003800200 */
[----:B---3--:R-:W-:Y:S05]  /*1990*/  @!P1 BRA `(.L_x_32) ;  /* 0x00000000008c9947 */ /* 0x008fea0003800000 */
[----:B------:R-:W-:Y:S01]  /*19a0*/  ISETP.NE.AND P0, PT, R0, RZ, PT ;  /* 0x000000ff0000720c */ /* 0x000fe20003f05270 */
[----:B------:R-:W-:Y:S01]  /*19b0*/  BSSY.RECONVERGENT B1, `(.L_x_33) ;  /* 0x0000010000017945 */ /* 0x000fe20003800200 */
[----:B------:R-:W-:-:S11]  /*19c0*/  IMAD.MOV.U32 R9, RZ, RZ, R8 ;  /* 0x000000ffff097224 */ /* 0x000fd600078e0008 */
[----:B------:R-:W-:Y:S05]  /*19d0*/  @!P0 BRA `(.L_x_34) ;  /* 0x0000000000348947 */ /* 0x000fea0003800000 */
[----:B------:R-:W2:Y:S01]  /*19e0*/  LDG.E.64 R14, desc[UR6][R44.64] ;  /* 0x000000062c0e7981 */ /* 0x000ea2000c1e1b00 */
[----:B------:R-:W-:Y:S02]  /*19f0*/  ISETP.NE.AND P0, PT, R0, 0x1, PT ;  /* 0x000000010000780c */ /* 0x000fe40003f05270 */
[----:B------:R-:W-:Y:S01]  /*1a00*/  MOV R9, R5 ;  /* 0x0000000500097202 */ /* 0x000fe20000000f00 */
[----:B--2---:R0:W-:Y:S10]  /*1a10*/  STG.E.64 desc[UR6][R42.64], R14 ;  /* 0x0000000e2a007986 */ /* 0x0041f4000c101b06 */
[----:B------:R-:W-:Y:S05]  /*1a20*/  @!P0 BRA `(.L_x_34) ;  /* 0x0000000000208947 */ /* 0x000fea0003800000 */
[----:B0-----:R-:W2:Y:S01]  /*1a30*/  LDG.E.64 R14, desc[UR6][R44.64+0x8] ;  /* 0x000008062c0e7981 */ /* 0x001ea2000c1e1b00 */
[----:B------:R-:W-:Y:S01]  /*1a40*/  ISETP.NE.AND P0, PT, R0, 0x2, PT ;  /* 0x000000020000780c */ /* 0x000fe20003f05270 */
[----:B------:R-:W-:Y:S02]  /*1a50*/  IMAD.MOV.U32 R9, RZ, RZ, R4 ;  /* 0x000000ffff097224 */ /* 0x000fe400078e0004 */
[----:B--2---:R1:W-:Y:S10]  /*1a60*/  STG.E.64 desc[UR6][R42.64+0x8], R14 ;  /* 0x0000080e2a007986 */ /* 0x0043f4000c101b06 */
[----:B------:R-:W-:Y:S05]  /*1a70*/  @!P0 BRA `(.L_x_34) ;  /* 0x00000000000c8947 */ /* 0x000fea0003800000 */
[----:B-1----:R-:W2:Y:S01]  /*1a80*/  LDG.E.64 R14, desc[UR6][R44.64+0x10] ;  /* 0x000010062c0e7981 */ /* 0x002ea2000c1e1b00 */
[----:B------:R-:W-:-:S03]  /*1a90*/  IMAD.MOV.U32 R9, RZ, RZ, R3 ;  /* 0x000000ffff097224 */ /* 0x000fc600078e0003 */
[----:B--2---:R2:W-:Y:S04]  /*1aa0*/  STG.E.64 desc[UR6][R42.64+0x10], R14 ;  /* 0x0000100e2a007986 */ /* 0x0045e8000c101b06 */
.L_x_34:
[----:B------:R-:W-:Y:S05]  /*1ab0*/  BSYNC.RECONVERGENT B1 ;  /* 0x0000000000017941 */ /* 0x000fea0003800200 */
.L_x_33:
[----:B------:R-:W-:-:S13]  /*1ac0*/  ISETP.GE.U32.AND P0, PT, R2, 0x3, PT ;  /* 0x000000030200780c */ /* 0x000fda0003f06070 */
[----:B------:R-:W-:Y:S05]  /*1ad0*/  @!P0 BRA `(.L_x_32) ;  /* 0x00000000003c8947 */ /* 0x000fea0003800000 */
.L_x_35:
[----:B012---:R-:W0:Y:S08]  /*1ae0*/  LDC.64 R14, c[0x0][0x390] ;  /* 0x0000e400ff0e7b82 */ /* 0x007e300000000a00 */
[----:B---3--:R-:W1:Y:S01]  /*1af0*/  LDC.64 R18, c[0x0][0x3b0] ;  /* 0x0000ec00ff127b82 */ /* 0x008e620000000a00 */
[----:B0-----:R-:W-:-:S05]  /*1b00*/  IMAD.WIDE R14, R9, 0x8, R14 ;  /* 0x00000008090e7825 */ /* 0x001fca00078e020e */
[----:B------:R-:W2:Y:S01]  /*1b10*/  LDG.E.64 R16, desc[UR6][R14.64] ;  /* 0x000000060e107981 */ /* 0x000ea2000c1e1b00 */
        /* <DEDUP_REMOVED lines=11> */
.L_x_32:
[----:B------:R-:W-:Y:S05]  /*1bd0*/  BSYNC.RECONVERGENT B0 ;  /* 0x0000000000007941 */ /* 0x000fea0003800200 */
.L_x_31:
[----:B------:R-:W-:Y:S06]  /*1be0*/  BAR.SYNC.DEFER_BLOCKING 0x0 ;  /* 0x0000000000007b1d */ /* 0x000fec0000010000 */
[----:B------:R-:W4:Y:S01]  /*1bf0*/  LDCU.64 UR8, c[0x0][0x390] ;  /* 0x00007200ff0877ac */ /* 0x000f220008000a00 */
[----:B------:R-:W-:Y:S04]  /*1c00*/  BSSY.RECONVERGENT B1, `(.L_x_36) ;  /* 0x00000f6000017945 */ /* 0x000fe80003800200 */
[----:B------:R-:W-:Y:S05]  /*1c10*/  @!P1 BRA `(.L_x_37) ;  /* 0x0000000c00d09947 */ /* 0x000fea0003800000 */
[----:B012---:R-:W0:Y:S02]  /*1c20*/  LDC.64 R14, c[0x4][RZ] ;  /* 0x01000000ff0e7b82 */ /* 0x007e240000000a00 */
[----:B0-----:R-:W2:Y:S01]  /*1c30*/  LDG.E R14, desc[UR6][R14.64] ;  /* 0x000000060e0e7981 */ /* 0x001ea2000c1e1900 */
[----:B---3--:R-:W-:Y:S02]  /*1c40*/  IMAD.MOV.U32 R16, RZ, RZ, R8 ;  /* 0x000000ffff107224 */ /* 0x008fe400078e0008 */
[----:B--2---:R-:W-:-:S07]  /*1c50*/  IMAD R17, R13, R14, RZ ;  /* 0x0000000e0d117224 */ /* 0x004fce00078e02ff */
.L_x_51:
[----:B0-----:R-:W-:Y:S01]  /*1c60*/  IABS R22, R10 ;  /* 0x0000000a00167213 */ /* 0x001fe20000000000 */
        /* <DEDUP_REMOVED lines=8> */
[----:B0-----:R-:W-:Y:S02]  /*1cf0*/  HFMA2 R18, -RZ, RZ, 0, 0 ;  /* 0x00000000ff127431 */ /* 0x001fe400000001ff */
[----:B-1----:R-:W-:-:S04]  /*1d00*/  IMAD.MOV R15, RZ, RZ, -R19 ;  /* 0x000000ffff0f7224 */ /* 0x002fc800078e0a13 */
[----:B------:R-:W-:-:S04]  /*1d10*/  IMAD R15, R15, R22, RZ ;  /* 0x000000160f0f7224 */ /* 0x000fc800078e02ff */
[----:B------:R-:W-:Y:S01]  /*1d20*/  IMAD.HI.U32 R19, R19, R15, R18 ;  /* 0x0000000f13137227 */ /* 0x000fe200078e0012 */
[----:B------:R-:W-:-:S04]  /*1d30*/  LOP3.LUT R15, R16, R10, RZ, 0x3c, !PT ;  /* 0x0000000a100f7212 */ /* 0x000fc800078e3cff */
[----:B------:R-:W-:Y:S01]  /*1d40*/  ISETP.GE.AND P2, PT, R15, RZ, PT ;  /* 0x000000ff0f00720c */ /* 0x000fe20003f46270 */
[----:B------:R-:W-:-:S04]  /*1d50*/  IMAD.HI.U32 R19, R19, R20, RZ ;  /* 0x0000001413137227 */ /* 0x000fc800078e00ff */
[----:B------:R-:W-:Y:S01]  /*1d60*/  IMAD R9, R19, R9, R20 ;  /* 0x0000000913097224 */ /* 0x000fe200078e0214 */
[----:B------:R-:W-:-:S04]  /*1d70*/  LOP3.LUT R20, RZ, R10, RZ, 0x33, !PT ;  /* 0x0000000aff147212 */ /* 0x000fc800078e33ff */
[----:B------:R-:W-:-:S13]  /*1d80*/  ISETP.GT.U32.AND P1, PT, R22, R9, PT ;  /* 0x000000091600720c */ /* 0x000fda0003f24070 */
[----:B------:R-:W-:Y:S02]  /*1d90*/  @!P1 IMAD.IADD R9, R9, 0x1, -R22 ;  /* 0x0000000109099824 */ /* 0x000fe400078e0a16 */
[----:B------:R-:W-:Y:S01]  /*1da0*/  @!P1 VIADD R19, R19, 0x1 ;  /* 0x0000000113139836 */ /* 0x000fe20000000000 */
        /* <DEDUP_REMOVED lines=8> */
[----:B------:R-:W-:Y:S02]  /*1e30*/  ISETP.GE.AND P2, PT, R16, RZ, PT ;  /* 0x000000ff1000720c */ /* 0x000fe40003f46270 */
[----:B------:R-:W-:Y:S01]  /*1e40*/  ISETP.GT.U32.AND P0, PT, R22, R9, PT ;  /* 0x000000091600720c */ /* 0x000fe20003f04070 */
[----:B------:R-:W-:-:S05]  /*1e50*/  IMAD.IADD R22, R9, 0x1, -R22 ;  /* 0x0000000109167824 */ /* 0x000fca00078e0a16 */
[----:B------:R-:W-:-:S05]  /*1e60*/  SEL R9, R22, R9, !P0 ;  /* 0x0000000916097207 */ /* 0x000fca0004000000 */
[----:B------:R-:W-:-:S04]  /*1e70*/  @!P2 IADD3 R9, PT, PT, -R9, RZ, RZ ;  /* 0x000000ff0909a210 */ /* 0x000fc80007ffe1ff */
[----:B------:R-:W-:-:S04]  /*1e80*/  SEL R20, R20, R9, !P1 ;  /* 0x0000000914147207 */ /* 0x000fc80004800000 */
[----:B------:R-:W-:-:S04]  /*1e90*/  ISETP.NE.AND P0, PT, R20, R11, PT ;  /* 0x0000000b1400720c */ /* 0x000fc80003f05270 */
[----:B------:R-:W-:-:S13]  /*1ea0*/  ISETP.EQ.OR P0, PT, R20, RZ, !P0 ;  /* 0x000000ff1400720c */ /* 0x000fda0004702670 */
[----:B------:R-:W-:Y:S05]  /*1eb0*/  @P0 BRA `(.L_x_39) ;  /* 0x0000000800780947 */ /* 0x000fea0003800000 */
[----:B------:R-:W0:Y:S08]  /*1ec0*/  LDC.64 R24, c[0x4][0x30] ;  /* 0x01000c00ff187b82 */ /* 0x000e300000000a00 */
[----:B------:R-:W1:Y:S01]  /*1ed0*/  LDC.64 R22, c[0x0][0x3b0] ;  /* 0x0000ec00ff167b82 */ /* 0x000e620000000a00 */
[----:B0-----:R-:W2:Y:S01]  /*1ee0*/  LDG.E.64 R24, desc[UR6][R24.64] ;  /* 0x0000000618187981 */ /* 0x001ea2000c1e1b00 */
[----:B-1----:R-:W-:-:S05]  /*1ef0*/  IMAD.WIDE R22, R16, 0x8, R22 ;  /* 0x0000000810167825 */ /* 0x002fca00078e0216 */
[----:B------:R-:W3:Y:S04]  /*1f00*/  LDG.E.64 R30, desc[UR6][R22.64+0x8] ;  /* 0x00000806161e7981 */ /* 0x000ee8000c1e1b00 */
[----:B------:R-:W3:Y:S01]  /*1f10*/  LDG.E.64 R20, desc[UR6][R22.64+-0x8] ;  /* 0xfffff80616147981 */ /* 0x000ee2000c1e1b00 */
[----:B------:R-:W-:Y:S01]  /*1f20*/  BSSY.RECONVERGENT B0, `(.L_x_40) ;  /* 0x0000006000007945 */ /* 0x000fe20003800200 */
[----:B------:R-:W-:Y:S01]  /*1f30*/  MOV R9, 0x1f80 ;  /* 0x00001f8000097802 */ /* 0x000fe20000000f00 */
[----:B--2---:R-:W-:-:S10]  /*1f40*/  DADD R54, -RZ, |R24| ;  /* 0x00000000ff367229 */ /* 0x004fd40000000518 */
[----:B------:R-:W-:Y:S01]  /*1f50*/  IMAD.MOV.U32 R15, RZ, RZ, R55 ;  /* 0x000000ffff0f7224 */ /* 0x000fe200078e0037 */
[----:B---3--:R-:W-:-:S11]  /*1f60*/  DADD R30, R30, R20 ;  /* 0x000000001e1e7229 */ /* 0x008fd60000000014 */
[----:B----4-:R-:W-:Y:S05]  /*1f70*/  CALL.REL.NOINC `($_Z6kernelPdS_S_S_S_S_S_$__internal_accurate_pow) ;  /* 0x0000003000d47944 */ /* 0x010fea0003c00000 */
[----:B------:R-:W-:Y:S05]  /*1f80*/  BSYNC.RECONVERGENT B0 ;  /* 0x0000000000007941 */ /* 0x000fea0003800200 */
.L_x_40:
[----:B------:R-:W0:Y:S08]  /*1f90*/  LDC.64 R20, c[0x4][0x28] ;  /* 0x01000a00ff147b82 */ /* 0x000e300000000a00 */
[----:B------:R-:W1:Y:S01]  /*1fa0*/  LDC.64 R26, c[0x0][0x3b0] ;  /* 0x0000ec00ff1a7b82 */ /* 0x000e620000000a00 */
[----:B------:R-:W-:Y:S02]  /*1fb0*/  IMAD.IADD R9, R16, 0x1, -R10 ;  /* 0x0000000110097824 */ /* 0x000fe400078e0a0a */
[----:B------:R-:W-:-:S06]  /*1fc0*/  IMAD.WIDE R28, R10, 0x8, R22 ;  /* 0x000000080a1c7825 */ /* 0x000fcc00078e0216 */
[----:B------:R-:W5:Y:S04]  /*1fd0*/  LDG.E.64 R28, desc[UR6][R28.64] ;  /* 0x000000061c1c7981 */ /* 0x000f68000c1e1b00 */
[----:B0-----:R-:W2:Y:S01]  /*1fe0*/  LDG.E.64 R20, desc[UR6][R20.64] ;  /* 0x0000000614147981 */ /* 0x001ea2000c1e1b00 */
[----:B-1----:R-:W-:-:S06]  /*1ff0*/  IMAD.WIDE R26, R9, 0x8, R26 ;  /* 0x00000008091a7825 */ /* 0x002fcc00078e021a */
[----:B------:R-:W5:Y:S01]  /*2000*/  LDG.E.64 R26, desc[UR6][R26.64] ;  /* 0x000000061a1a7981 */ /* 0x000f62000c1e1b00 */
[C---:B------:R-:W-:Y:S02]  /*2010*/  DADD R22, R24.reuse, 2 ;  /* 0x4000000018167429 */ /* 0x040fe40000000000 */
[----:B------:R-:W-:-:S08]  /*2020*/  DSETP.NEU.AND P2, PT, R24, RZ, PT ;  /* 0x000000ff1800722a */ /* 0x000fd00003f4d000 */
[----:B------:R-:W-:-:S04]  /*2030*/  LOP3.LUT R19, R23, 0x7ff00000, RZ, 0xc0, !PT ;  /* 0x7ff0000017137812 */ /* 0x000fc800078ec0ff */
[----:B------:R-:W-:Y:S02]  /*2040*/  ISETP.NE.AND P0, PT, R19, 0x7ff00000, PT ;  /* 0x7ff000001300780c */ /* 0x000fe40003f05270 */
[----:B------:R-:W-:Y:S02]  /*2050*/  FSEL R22, R54, RZ, P2 ;  /* 0x000000ff36167208 */ /* 0x000fe40001000000 */
[----:B------:R-:W-:Y:S01]  /*2060*/  FSEL R23, R15, RZ, P2 ;  /* 0x000000ff0f177208 */ /* 0x000fe20001000000 */
[----:B------:R-:W-:Y:S02]  /*2070*/  DSETP.NEU.AND P1, PT, R24, 1, PT ;  /* 0x3ff000001800742a */ /* 0x000fe40003f2d000 */
[----:B------:R-:W-:Y:S02]  /*2080*/  IMAD.MOV.U32 R32, RZ, RZ, R22 ;  /* 0x000000ffff207224 */ /* 0x000fe400078e0016 */
[----:B------:R-:W-:Y:S01]  /*2090*/  IMAD.MOV.U32 R33, RZ, RZ, R23 ;  /* 0x000000ffff217224 */ /* 0x000fe200078e0017 */
[----:B--2---:R-:W-:-:S03]  /*20a0*/  DADD R54, -RZ, |R20| ;  /* 0x00000000ff367229 */ /* 0x004fc60000000514 */
[----:B------:R-:W-:Y:S08]  /*20b0*/  @P0 BRA `(.L_x_41) ;  /* 0x0000000000200947 */ /* 0x000ff00003800000 */
[----:B------:R-:W-:-:S14]  /*20c0*/  DSETP.NAN.AND P2, PT, R24, R24, PT ;  /* 0x000000181800722a */ /* 0x000fdc0003f48000 */
[----:B------:R-:W-:Y:S01]  /*20d0*/  @P2 DADD R32, R24, 2 ;  /* 0x4000000018202429 */ /* 0x000fe20000000000 */
[----:B------:R-:W-:Y:S10]  /*20e0*/  @P2 BRA `(.L_x_41) ;  /* 0x0000000000142947 */ /* 0x000ff40003800000 */
[----:B------:R-:W-:Y:S01]  /*20f0*/  DSETP.NEU.AND P2, PT, |R24|, +INF , PT ;  /* 0x7ff000001800742a */ /* 0x000fe20003f4d200 */
[----:B------:R-:W-:Y:S02]  /*2100*/  IMAD.MOV.U32 R32, RZ, RZ, R22 ;  /* 0x000000ffff207224 */ /* 0x000fe400078e0016 */
[----:B------:R-:W-:-:S11]  /*2110*/  IMAD.MOV.U32 R33, RZ, RZ, R23 ;  /* 0x000000ffff217224 */ /* 0x000fd600078e0017 */
[----:B------:R-:W-:Y:S01]  /*2120*/  @!P2 MOV R32, 0x0 ;  /* 0x000000000020a802 */ /* 0x000fe20000000f00 */
[----:B------:R-:W-:-:S07]  /*2130*/  @!P2 IMAD.MOV.U32 R33, RZ, RZ, 0x7ff00000 ;  /* 0x7ff00000ff21a424 */ /* 0x000fce00078e00ff */
.L_x_41:
[----:B------:R-:W-:Y:S01]  /*2140*/  FSEL R32, R32, RZ, P1 ;  /* 0x000000ff20207208 */ /* 0x000fe20000800000 */
[----:B-----5:R-:W-:Y:S01]  /*2150*/  DADD R28, R28, R26 ;  /* 0x000000001c1c7229 */ /* 0x020fe2000000001a */
[----:B------:R-:W-:Y:S01]  /*2160*/  FSEL R33, R33, 1.875, P1 ;  /* 0x3ff0000021217808 */ /* 0x000fe20000800000 */
[----:B------:R-:W-:Y:S01]  /*2170*/  BSSY.RECONVERGENT B0, `(.L_x_42) ;  /* 0x0000005000007945 */ /* 0x000fe20003800200 */
[----:B------:R-:W-:Y:S01]  /*2180*/  IMAD.MOV.U32 R15, RZ, RZ, R55 ;  /* 0x000000ffff0f7224 */ /* 0x000fe200078e0037 */
[----:B------:R-:W-:-:S03]  /*2190*/  MOV R9, 0x21c0 ;  /* 0x000021c000097802 */ /* 0x000fc60000000f00 */
[----:B------:R-:W-:-:S11]  /*21a0*/  DMUL R30, R30, R32 ;  /* 0x000000201e1e7228 */ /* 0x000fd60000000000 */
[----:B------:R-:W-:Y:S05]  /*21b0*/  CALL.REL.NOINC `($_Z6kernelPdS_S_S_S_S_S_$__internal_accurate_pow) ;  /* 0x0000003000447944 */ /* 0x000fea0003c00000 */
[----:B------:R-:W-:Y:S05]  /*21c0*/  BSYNC.RECONVERGENT B0 ;  /* 0x0000000000007941 */ /* 0x000fea0003800200 */
.L_x_42:
[C---:B------:R-:W-:Y:S02]  /*21d0*/  DADD R26, R20.reuse, 2 ;  /* 0x40000000141a7429 */ /* 0x040fe40000000000 */
[C---:B------:R-:W-:Y:S02]  /*21e0*/  DSETP.NEU.AND P4, PT, R20.reuse, RZ, PT ;  /* 0x000000ff1400722a */ /* 0x040fe40003f8d000 */
[----:B------:R-:W-:-:S06]  /*21f0*/  DSETP.NEU.AND P2, PT, R20, 1, PT ;  /* 0x3ff000001400742a */ /* 0x000fcc0003f4d000 */
[----:B------:R-:W-:Y:S02]  /*2200*/  LOP3.LUT R26, R27, 0x7ff00000, RZ, 0xc0, !PT ;  /* 0x7ff000001b1a7812 */ /* 0x000fe400078ec0ff */
[----:B------:R-:W-:Y:S02]  /*2210*/  FSEL R27, R15, RZ, P4 ;  /* 0x000000ff0f1b7208 */ /* 0x000fe40002000000 */
[----:B------:R-:W-:Y:S02]  /*2220*/  ISETP.NE.AND P3, PT, R26, 0x7ff00000, PT ;  /* 0x7ff000001a00780c */ /* 0x000fe40003f65270 */
[----:B------:R-:W-:Y:S01]  /*2230*/  FSEL R26, R54, RZ, P4 ;  /* 0x000000ff361a7208 */ /* 0x000fe20002000000 */
[----:B------:R-:W-:-:S04]  /*2240*/  IMAD.MOV.U32 R33, RZ, RZ, R27 ;  /* 0x000000ffff217224 */ /* 0x000fc800078e001b */
[----:B------:R-:W-:-:S06]  /*2250*/  IMAD.MOV.U32 R32, RZ, RZ, R26 ;  /* 0x000000ffff207224 */ /* 0x000fcc00078e001a */
[----:B------:R-:W-:Y:S05]  /*2260*/  @P3 BRA `(.L_x_43) ;  /* 0x0000000000203947 */ /* 0x000fea0003800000 */
        /* <DEDUP_REMOVED lines=8> */
.L_x_43:
[----:B------:R-:W-:Y:S01]  /*22f0*/  FSEL R32, R32, RZ, P2 ;  /* 0x000000ff20207208 */ /* 0x000fe20001000000 */
[----:B------:R-:W-:Y:S01]  /*2300*/  IMAD.MOV.U32 R34, RZ, RZ, R22 ;  /* 0x000000ffff227224 */ /* 0x000fe200078e0016 */
[----:B------:R-:W-:Y:S01]  /*2310*/  FSEL R33, R33, 1.875, P2 ;  /* 0x3ff0000021217808 */ /* 0x000fe20001000000 */
[----:B------:R-:W-:Y:S01]  /*2320*/  IMAD.MOV.U32 R35, RZ, RZ, R23 ;  /* 0x000000ffff237224 */ /* 0x000fe200078e0017 */
[----:B------:R-:W-:Y:S06]  /*2330*/  @P0 BRA `(.L_x_44) ;  /* 0x0000000000200947 */ /* 0x000fec0003800000 */
[----:B------:R-:W-:-:S14]  /*2340*/  DSETP.NAN.AND P0, PT, R24, R24, PT ;  /* 0x000000181800722a */ /* 0x000fdc0003f08000 */
[----:B------:R-:W-:Y:S01]  /*2350*/  @P0 DADD R34, R24, 2 ;  /* 0x4000000018220429 */ /* 0x000fe20000000000 */
[----:B------:R-:W-:Y:S10]  /*2360*/  @P0 BRA `(.L_x_44) ;  /* 0x0000000000140947 */ /* 0x000ff40003800000 */
[----:B------:R-:W-:Y:S01]  /*2370*/  DSETP.NEU.AND P0, PT, |R24|, +INF , PT ;  /* 0x7ff000001800742a */ /* 0x000fe20003f0d200 */
[----:B------:R-:W-:Y:S02]  /*2380*/  IMAD.MOV.U32 R34, RZ, RZ, R22 ;  /* 0x000000ffff227224 */ /* 0x000fe400078e0016 */
[----:B------:R-:W-:-:S11]  /*2390*/  IMAD.MOV.U32 R35, RZ, RZ, R23 ;  /* 0x000000ffff237224 */ /* 0x000fd600078e0017 */
[----:B------:R-:W-:Y:S01]  /*23a0*/  @!P0 IMAD.MOV.U32 R34, RZ, RZ, 0x0 ;  /* 0x00000000ff228424 */ /* 0x000fe200078e00ff */
[----:B------:R-:W-:-:S07]  /*23b0*/  @!P0 MOV R35, 0x7ff00000 ;  /* 0x7ff0000000238802 */ /* 0x000fce0000000f00 */
.L_x_44:
[----:B------:R-:W-:Y:S01]  /*23c0*/  FSEL R56, R34, RZ, P1 ;  /* 0x000000ff22387208 */ /* 0x000fe20000800000 */
[----:B------:R-:W-:Y:S01]  /*23d0*/  IMAD.MOV.U32 R34, RZ, RZ, 0x1 ;  /* 0x00000001ff227424 */ /* 0x000fe200078e00ff */
[----:B------:R-:W-:Y:S01]  /*23e0*/  FSEL R57, R35, 1.875, P1 ;  /* 0x3ff0000023397808 */ /* 0x000fe20000800000 */
[----:B------:R-:W-:Y:S01]  /*23f0*/  DFMA R54, R28, R32, R30 ;  /* 0x000000201c36722b */ /* 0x000fe2000000001e */
[----:B------:R-:W-:Y:S04]  /*2400*/  BSSY.RECONVERGENT B3, `(.L_x_45) ;  /* 0x0000016000037945 */ /* 0x000fe80003800200 */
[----:B------:R-:W-:-:S05]  /*2410*/  DADD R56, R32, R56 ;  /* 0x0000000020387229 */ /* 0x000fca0000000038 */
[----:B------:R-:W-:-:S03]  /*2420*/  FSETP.GEU.AND P4, PT, |R55|, 6.5827683646048100446e-37, PT ;  /* 0x036000003700780b */ /* 0x000fc60003f8e200 */
[----:B------:R-:W-:-:S06]  /*2430*/  DADD R56, R56, R56 ;  /* 0x0000000038387229 */ /* 0x000fcc0000000038 */
[----:B------:R-:W0:Y:S02]  /*2440*/  MUFU.RCP64H R35, R57 ;  /* 0x0000003900237308 */ /* 0x000e240000001800 */
[----:B0-----:R-:W-:-:S08]  /*2450*/  DFMA R36, -R56, R34, 1 ;  /* 0x3ff000003824742b */ /* 0x001fd00000000122 */
        /* <DEDUP_REMOVED lines=12> */
[----:B------:R-:W-:-:S07]  /*2520*/  IMAD.MOV.U32 R55, RZ, RZ, R57 ;  /* 0x000000ffff377224 */ /* 0x000fce00078e0039 */
[----:B------:R-:W-:Y:S05]  /*2530*/  CALL.REL.NOINC `($__internal_1_$__cuda_sm20_div_rn_f64_full) ;  /* 0x0000002400cc7944 */ /* 0x000fea0003c00000 */
[----:B------:R-:W-:Y:S02]  /*2540*/  IMAD.MOV.U32 R28, RZ, RZ, R54 ;  /* 0x000000ffff1c7224 */ /* 0x000fe400078e0036 */
[----:B------:R-:W-:-:S07]  /*2550*/  IMAD.MOV.U32 R29, RZ, RZ, R15 ;  /* 0x000000ffff1d7224 */ /* 0x000fce00078e000f */
.L_x_46:
[----:B------:R-:W-:Y:S05]  /*2560*/  BSYNC.RECONVERGENT B3 ;  /* 0x0000000000037941 */ /* 0x000fea0003800200 */
.L_x_45:
[----:B------:R-:W-:Y:S01]  /*2570*/  ISETP.NE.AND P4, PT, R19, 0x7ff00000, PT ;  /* 0x7ff000001300780c */ /* 0x000fe20003f85270 */
[----:B------:R-:W-:-:S12]  /*2580*/  @P3 BRA `(.L_x_47) ;  /* 0x0000000000183947 */ /* 0x000fd80003800000 */
[----:B------:R-:W-:-:S14]  /*2590*/  DSETP.NAN.AND P0, PT, R20, R20, PT ;  /* 0x000000141400722a */ /* 0x000fdc0003f08000 */
[----:B------:R-:W-:Y:S01]  /*25a0*/  @P0 DADD R26, R20, 2 ;  /* 0x40000000141a0429 */ /* 0x000fe20000000000 */
[----:B------:R-:W-:Y:S10]  /*25b0*/  @P0 BRA `(.L_x_47) ;  /* 0x00000000000c0947 */ /* 0x000ff40003800000 */
[----:B------:R-:W-:-:S14]  /*25c0*/  DSETP.NEU.AND P0, PT, |R20|, +INF , PT ;  /* 0x7ff000001400742a */ /* 0x000fdc0003f0d200 */
[----:B------:R-:W-:Y:S01]  /*25d0*/  @!P0 IMAD.MOV.U32 R26, RZ, RZ, 0x0 ;  /* 0x00000000ff1a8424 */ /* 0x000fe200078e00ff */
[----:B------:R-:W-:-:S07]  /*25e0*/  @!P0 MOV R27, 0x7ff00000 ;  /* 0x7ff00000001b8802 */ /* 0x000fce0000000f00 */
.L_x_47:
[----:B------:R-:W-:Y:S02]  /*25f0*/  FSEL R26, R26, RZ, P2 ;  /* 0x000000ff1a1a7208 */ /* 0x000fe40001000000 */
[----:B------:R-:W-:Y:S01]  /*2600*/  FSEL R27, R27, 1.875, P2 ;  /* 0x3ff000001b1b7808 */ /* 0x000fe20001000000 */
[----:B------:R-:W-:Y:S06]  /*2610*/  @P4 BRA `(.L_x_48) ;  /* 0x0000000000184947 */ /* 0x000fec0003800000 */
[----:B------:R-:W-:-:S14]  /*2620*/  DSETP.NAN.AND P0, PT, R24, R24, PT ;  /* 0x000000181800722a */ /* 0x000fdc0003f08000 */
[----:B------:R-:W-:Y:S01]  /*2630*/  @P0 DADD R22, R24, 2 ;  /* 0x4000000018160429 */ /* 0x000fe20000000000 */
[----:B------:R-:W-:Y:S10]  /*2640*/  @P0 BRA `(.L_x_48) ;  /* 0x00000000000c0947 */ /* 0x000ff40003800000 */
[----:B------:R-:W-:-:S14]  /*2650*/  DSETP.NEU.AND P0, PT, |R24|, +INF , PT ;  /* 0x7ff000001800742a */ /* 0x000fdc0003f0d200 */
[----:B------:R-:W-:Y:S02]  /*2660*/  @!P0 IMAD.MOV.U32 R22, RZ, RZ, 0x0 ;  /* 0x00000000ff168424 */ /* 0x000fe400078e00ff */
[----:B------:R-:W-:-:S07]  /*2670*/  @!P0 IMAD.MOV.U32 R23, RZ, RZ, 0x7ff00000 ;  /* 0x7ff00000ff178424 */ /* 0x000fce00078e00ff */
.L_x_48:
[----:B------:R-:W-:Y:S01]  /*2680*/  FSEL R20, R22, RZ, P1 ;  /* 0x000000ff16147208 */ /* 0x000fe20000800000 */
[----:B------:R-:W-:Y:S01]  /*2690*/  IMAD.MOV.U32 R22, RZ, RZ, 0x1 ;  /* 0x00000001ff167424 */ /* 0x000fe200078e00ff */
[----:B------:R-:W-:Y:S01]  /*26a0*/  FSEL R21, R23, 1.875, P1 ;  /* 0x3ff0000017157808 */ /* 0x000fe20000800000 */
[----:B------:R-:W-:Y:S05]  /*26b0*/  BSSY.RECONVERGENT B3, `(.L_x_49) ;  /* 0x0000017000037945 */ /* 0x000fea0003800200 */
[C---:B------:R-:W-:Y:S02]  /*26c0*/  DADD R56, R26.reuse, R20 ;  /* 0x000000001a387229 */ /* 0x040fe40000000014 */
[----:B------:R-:W-:-:S06]  /*26d0*/  DMUL R26, R26, R20 ;  /* 0x000000141a1a7228 */ /* 0x000fcc0000000000 */
[----:B------:R-:W-:-:S04]  /*26e0*/  DADD R56, R56, R56 ;  /* 0x0000000038387229 */ /* 0x000fc80000000038 */
[----:B------:R-:W-:Y:S02]  /*26f0*/  FSETP.GEU.AND P1, PT, |R27|, 6.5827683646048100446e-37, PT ;  /* 0x036000001b00780b */ /* 0x000fe40003f2e200 */
        /* <DEDUP_REMOVED lines=16> */
[----:B------:R-:W-:Y:S05]  /*2800*/  CALL.REL.NOINC `($__internal_1_$__cuda_sm20_div_rn_f64_full) ;  /* 0x0000002400187944 */ /* 0x000fea0003c00000 */
[----:B------:R-:W-:-:S07]  /*2810*/  MOV R55, R15 ;  /* 0x0000000f00377202 */ /* 0x000fce0000000f00 */
.L_x_50:
[----:B------:R-:W-:Y:S05]  /*2820*/  BSYNC.RECONVERGENT B3 ;  /* 0x0000000000037941 */ /* 0x000fea0003800200 */
.L_x_49:
[----:B------:R-:W0:Y:S08]  /*2830*/  LDC.64 R20, c[0x0][0x398] ;  /* 0x0000e600ff147b82 */ /* 0x000e300000000a00 */
[----:B------:R-:W1:Y:S01]  /*2840*/  LDC.64 R22, c[0x0][0x390] ;  /* 0x0000e400ff167b82 */ /* 0x000e620000000a00 */
[----:B0-----:R-:W-:-:S06]  /*2850*/  IMAD.WIDE R20, R16, 0x8, R20 ;  /* 0x0000000810147825 */ /* 0x001fcc00078e0214 */
[----:B------:R-:W2:Y:S01]  /*2860*/  LDG.E.64 R20, desc[UR6][R20.64] ;  /* 0x0000000614147981 */ /* 0x000ea2000c1e1b00 */
[----:B-1----:R-:W-:Y:S01]  /*2870*/  IMAD.WIDE R22, R16, 0x8, R22 ;  /* 0x0000000810167825 */ /* 0x002fe200078e0216 */
[----:B--2---:R-:W-:-:S07]  /*2880*/  DFMA R28, -R20, R54, R28 ;  /* 0x00000036141c722b */ /* 0x004fce000000011c */
[----:B------:R0:W-:Y:S04]  /*2890*/  STG.E.64 desc[UR6][R22.64], R28 ;  /* 0x0000001c16007986 */ /* 0x0001e8000c101b06 */
.L_x_39:
[----:B----4-:R-:W-:Y:S05]  /*28a0*/  BSYNC.RECONVERGENT B2 ;  /* 0x0000000000027941 */ /* 0x010fea0003800200 */
.L_x_38:
[----:B------:R-:W-:-:S05]  /*28b0*/  IMAD R9, R14, R18, RZ ;  /* 0x000000120e097224 */ /* 0x000fca00078e02ff */
[----:B------:R-:W-:-:S04]  /*28c0*/  IADD3 R15, P0, PT, R9, R10, RZ ;  /* 0x0000000a090f7210 */ /* 0x000fc80007f1e0ff */
[----:B------:R-:W-:Y:S02]  /*28d0*/  LEA.HI.X.SX32 R20, R9, R12, 0x1, P0 ;  /* 0x0000000c09147211 */ /* 0x000fe400000f0eff */
[----:B------:R-:W-:-:S04]  /*28e0*/  LEA R18, P0, R15, UR8, 0x3 ;  /* 0x000000080f127c11 */ /* 0x000fc8000f8018ff */
[----:B------:R-:W-:-:S05]  /*28f0*/  LEA.HI.X R19, R15, UR9, R20, 0x3, P0 ;  /* 0x000000090f137c11 */ /* 0x000fca00080f1c14 */
[----:B------:R-:W2:Y:S01]  /*2900*/  LDG.E.64 R20, desc[UR6][R18.64+-0x10] ;  /* 0xfffff00612147981 */ /* 0x000ea2000c1e1b00 */
[----:B------:R-:W-:Y:S02]  /*2910*/  IABS R15, R10 ;  /* 0x0000000a000f7213 */ /* 0x000fe40000000000 */
[----:B------:R-:W-:Y:S02]  /*2920*/  ISETP.GE.AND P1, PT, R16, RZ, PT ;  /* 0x000000ff1000720c */ /* 0x000fe40003f26270 */
[----:B------:R-:W1:Y:S01]  /*2930*/  I2F.RP R24, R15 ;  /* 0x0000000f00187306 */ /* 0x000e620000209400 */
[----:B------:R-:W-:-:S07]  /*2940*/  ISETP.NE.AND P2, PT, R10, RZ, PT ;  /* 0x000000ff0a00720c */ /* 0x000fce0003f45270 */
[----:B-1----:R-:W0:Y:S02]  /*2950*/  MUFU.RCP R24, R24 ;  /* 0x0000001800187308 */ /* 0x002e240000001000 */
[----:B0-----:R-:W-:Y:S01]  /*2960*/  VIADD R22, R24, 0xffffffe ;  /* 0x0ffffffe18167836 */ /* 0x001fe20000000000 */
[----:B------:R-:W-:-:S05]  /*2970*/  IABS R24, R16 ;  /* 0x0000001000187213 */ /* 0x000fca0000000000 */
[----:B------:R0:W1:Y:S02]  /*2980*/  F2I.FTZ.U32.TRUNC.NTZ R23, R22 ;  /* 0x0000001600177305 */ /* 0x000064000021f000 */
[----:B0-----:R-:W-:Y:S02]  /*2990*/  IMAD.MOV.U32 R22, RZ, RZ, RZ ;  /* 0x000000ffff167224 */ /* 0x001fe400078e00ff */
[----:B-1----:R-:W-:-:S04]  /*29a0*/  IMAD.MOV R26, RZ, RZ, -R23 ;  /* 0x000000ffff1a7224 */ /* 0x002fc800078e0a17 */
[----:B------:R-:W-:Y:S01]  /*29b0*/  IMAD R25, R26, R15, RZ ;  /* 0x0000000f1a197224 */ /* 0x000fe200078e02ff */
[----:B------:R-:W-:-:S03]  /*29c0*/  IABS R26, R10 ;  /* 0x0000000a001a7213 */ /* 0x000fc60000000000 */
[----:B------:R-:W-:-:S04]  /*29d0*/  IMAD.HI.U32 R25, R23, R25, R22 ;  /* 0x0000001917197227 */ /* 0x000fc800078e0016 */
[----:B------:R-:W-:Y:S02]  /*29e0*/  IMAD.MOV R23, RZ, RZ, -R26 ;  /* 0x000000ffff177224 */ /* 0x000fe400078e0a1a */
[----:B------:R-:W-:Y:S01]  /*29f0*/  IMAD.HI.U32 R25, R25, R24, RZ ;  /* 0x0000001819197227 */ /* 0x000fe200078e00ff */
[----:B------:R-:W0:Y:S03]  /*2a00*/  LDC.64 R26, c[0x0][0x390] ;  /* 0x0000e400ff1a7b82 */ /* 0x000e260000000a00 */
[----:B------:R-:W-:-:S05]  /*2a10*/  IMAD R25, R25, R23, R24 ;  /* 0x0000001719197224 */ /* 0x000fca00078e0218 */
[----:B------:R-:W-:-:S13]  /*2a20*/  ISETP.GT.U32.AND P0, PT, R15, R25, PT ;  /* 0x000000190f00720c */ /* 0x000fda0003f04070 */
[----:B------:R-:W-:-:S05]  /*2a30*/  @!P0 IMAD.IADD R25, R25, 0x1, -R15 ;  /* 0x0000000119198824 */ /* 0x000fca00078e0a0f */
[----:B------:R-:W-:-:S13]  /*2a40*/  ISETP.GT.U32.AND P0, PT, R15, R25, PT ;  /* 0x000000190f00720c */ /* 0x000fda0003f04070 */
[----:B------:R-:W-:-:S05]  /*2a50*/  @!P0 IMAD.IADD R25, R25, 0x1, -R15 ;  /* 0x0000000119198824 */ /* 0x000fca00078e0a0f */
[----:B------:R-:W-:Y:S02]  /*2a60*/  @!P1 IADD3 R25, PT, PT, -R25, RZ, RZ ;  /* 0x000000ff19199210 */ /* 0x000fe40007ffe1ff */
[----:B------:R-:W-:-:S05]  /*2a70*/  @!P2 LOP3.LUT R25, RZ, R10, RZ, 0x33, !PT ;  /* 0x0000000aff19a212 */ /* 0x000fca00078e33ff */
[----:B------:R-:W-:-:S04]  /*2a80*/  IMAD.IADD R23, R14, 0x1, R25 ;  /* 0x000000010e177824 */ /* 0x000fc800078e0219 */
[--C-:B0-----:R-:W-:Y:S01]  /*2a90*/  IMAD.WIDE R22, R23, 0x8, R26.reuse ;  /* 0x0000000817167825 */ /* 0x101fe200078e021a */
[----:B--2---:R0:W-:Y:S05]  /*2aa0*/  STG.E.64 desc[UR6][R18.64+-0x8], R20 ;  /* 0xfffff81412007986 */ /* 0x0041ea000c101b06 */
[----:B------:R-:W2:Y:S01]  /*2ab0*/  LDG.E.64 R22, desc[UR6][R22.64] ;  /* 0x0000000616167981 */ /* 0x000ea2000c1e1b00 */
[----:B------:R-:W-:-:S04]  /*2ac0*/  IMAD.WIDE R24, R25, 0x8, R26 ;  /* 0x0000000819187825 */ /* 0x000fc800078e021a */
[----:B------:R-:W-:Y:S01]  /*2ad0*/  IMAD.WIDE R26, R9, 0x8, R26 ;  /* 0x00000008091a7825 */ /* 0x000fe200078e021a */
[----:B--2---:R0:W-:Y:S04]  /*2ae0*/  STG.E.64 desc[UR6][R24.64], R22 ;  /* 0x0000001618007986 */ /* 0x0041e8000c101b06 */
[----:B------:R-:W2:Y:S01]  /*2af0*/  LDG.E.64 R28, desc[UR6][R26.64+0x8] ;  /* 0x000008061a1c7981 */ /* 0x000ea2000c1e1b00 */
[----:B------:R-:W-:-:S04]  /*2b00*/  IMAD.WIDE R30, R17, 0x8, R24 ;  /* 0x00000008111e7825 */ /* 0x000fc800078e0218 */
[----:B------:R-:W-:-:S05]  /*2b10*/  VIADD R16, R16, 0x1 ;  /* 0x0000000110107836 */ /* 0x000fca0000000000 */
[----:B------:R-:W-:Y:S01]  /*2b20*/  ISETP.GE.AND P0, PT, R16, R6, PT ;  /* 0x000000061000720c */ /* 0x000fe20003f06270 */
[----:B--2---:R0:W-:Y:S04]  /*2b30*/  STG.E.64 desc[UR6][R26.64], R28 ;  /* 0x0000001c1a007986 */ /* 0x0041e8000c101b06 */
[----:B------:R0:W-:Y:S08]  /*2b40*/  STG.E.64 desc[UR6][R30.64], RZ ;  /* 0x000000ff1e007986 */ /* 0x0001f0000c101b06 */
[----:B------:R-:W-:Y:S05]  /*2b50*/  @!P0 BRA `(.L_x_51) ;  /* 0xfffffff000408947 */ /* 0x000fea000383ffff */
.L_x_37:
[----:B----4-:R-:W-:Y:S05]  /*2b60*/  BSYNC.RECONVERGENT B1 ;  /* 0x0000000000017941 */ /* 0x010fea0003800200 */
.L_x_36:
[----:B012---:R-:W0:Y:S08]  /*2b70*/  LDC.64 R14, c[0x4][0x18] ;  /* 0x01000600ff0e7b82 */ /* 0x007e300000000a00 */
[----:B------:R-:W-:Y:S06]  /*2b80*/  BAR.SYNC.DEFER_BLOCKING 0x0 ;  /* 0x0000000000007b1d */ /* 0x000fec0000010000 */
[----:B0-----:R-:W2:Y:S01]  /*2b90*/  LDG.E R14, desc[UR6][R14.64] ;  /* 0x000000060e0e7981 */ /* 0x001ea2000c1e1900 */
[----:B------:R-:W-:-:S06]  /*2ba0*/  UIADD3 UR5, UPT, UPT, UR5, 0x1, URZ ;  /* 0x0000000105057890 */ /* 0x000fcc000fffe0ff */
[----:B--2---:R-:W-:-:S13]  /*2bb0*/  ISETP.LE.AND P0, PT, R14, UR5, PT ;  /* 0x000000050e007c0c */ /* 0x004fda000bf03270 */
[----:B------:R-:W-:Y:S05]  /*2bc0*/  @!P0 BRA `(.L_x_52) ;  /* 0xffffffec00688947 */ /* 0x000fea000383ffff */
[----:B------:R-:W0:Y:S02]  /*2bd0*/  LDC.64 R10, c[0x4][RZ] ;  /* 0x01000000ff0a7b82 */ /* 0x000e240000000a00 */
[----:B0-----:R0:W5:Y:S02]  /*2be0*/  LDG.E R10, desc[UR6][R10.64] ;  /* 0x000000060a0a7981 */ /* 0x001164000c1e1900 */
.L_x_30:
[----:B------:R-:W-:Y:S01]  /*2bf0*/  ISETP.GT.AND P0, PT, R7, R8, PT ;  /* 0x000000080700720c */ /* 0x000fe20003f04270 */
[----:B------:R-:W-:-:S12]  /*2c00*/  BSSY.RECONVERGENT B2, `(.L_x_53) ;  /* 0x00001d5000027945 */ /* 0x000fd80003800200 */
[----:B------:R-:W-:Y:S05]  /*2c10*/  @!P0 BRA `(.L_x_54) ;  /* 0x0000001c004c8947 */ /* 0x000fea0003800000 */
[----:B------:R-:W1:Y:S02]  /*2c20*/  LDC.64 R14, c[0x4][0x8] ;  /* 0x01000200ff0e7b82 */ /* 0x000e640000000a00 */
[----:B-1----:R-:W2:Y:S01]  /*2c30*/  LDG.E R13, desc[UR6][R14.64] ;  /* 0x000000060e0d7981 */ /* 0x002ea2000c1e1900 */
[----:B0----5:R-:W-:Y:S02]  /*2c40*/  VIADD R11, R10, 0xffffffff ;  /* 0xffffffff0a0b7836 */ /* 0x021fe40000000000 */
[----:B------:R-:W-:Y:S02]  /*2c50*/  IMAD.MOV.U32 R12, RZ, RZ, R8 ;  /* 0x000000ffff0c7224 */ /* 0x000fe400078e0008 */
[----:B--2---:R-:W-:-:S07]  /*2c60*/  VIADD R13, R13, 0xffffffff ;  /* 0xffffffff0d0d7836 */ /* 0x004fce0000000000 */
.L_x_83:
[----:B-1-3--:R-:W-:Y:S01]  /*2c70*/  IABS R16, R10 ;  /* 0x0000000a00107213 */ /* 0x00afe20000000000 */
[----:B0-----:R-:W0:Y:S01]  /*2c80*/  LDC.64 R40, c[0x0][0x380] ;  /* 0x0000e000ff287b82 */ /* 0x001e220000000a00 */
[----:B------:R-:W-:Y:S01]  /*2c90*/  IABS R18, R12 ;  /* 0x0000000c00127213 */ /* 0x000fe20000000000 */
[----:B------:R-:W-:Y:S01]  /*2ca0*/  BSSY.RECONVERGENT B1, `(.L_x_55) ;  /* 0x00001c7000017945 */ /* 0x000fe20003800200 */
[----:B------:R-:W1:Y:S01]  /*2cb0*/  I2F.RP R9, R16 ;  /* 0x0000001000097306 */ /* 0x000e620000209400 */
[----:B------:R-:W-:Y:S02]  /*2cc0*/  IABS R19, R10 ;  /* 0x0000000a00137213 */ /* 0x000fe40000000000 */
[C---:B------:R-:W-:Y:S02]  /*2cd0*/  ISETP.GE.AND P3, PT, R12.reuse, RZ, PT ;  /* 0x000000ff0c00720c */ /* 0x040fe40003f66270 */
[----:B------:R-:W2:Y:S03]  /*2ce0*/  LDC.64 R38, c[0x0][0x388] ;  /* 0x0000e200ff267b82 */ /* 0x000ea60000000a00 */
[----:B-1----:R-:W1:Y:S01]  /*2cf0*/  MUFU.RCP R9, R9 ;  /* 0x0000000900097308 */ /* 0x002e620000001000 */
[----:B0-----:R-:W-:-:S04]  /*2d00*/  IMAD.WIDE R40, R12, 0x8, R40 ;  /* 0x000000080c287825 */ /* 0x001fc800078e0228 */
[----:B--2---:R-:W-:-:S04]  /*2d10*/  IMAD.WIDE R38, R12, 0x8, R38 ;  /* 0x000000080c267825 */ /* 0x004fc800078e0226 */
[----:B-1----:R-:W-:Y:S02]  /*2d20*/  VIADD R14, R9, 0xffffffe ;  /* 0x0ffffffe090e7836 */ /* 0x002fe40000000000 */
[----:B------:R-:W-:Y:S02]  /*2d30*/  IMAD.MOV R9, RZ, RZ, -R19 ;  /* 0x000000ffff097224 */ /* 0x000fe400078e0a13 */
[----:B------:R0:W1:Y:S02]  /*2d40*/  F2I.FTZ.U32.TRUNC.NTZ R15, R14 ;  /* 0x0000000e000f7305 */ /* 0x000064000021f000 */
[----:B0-----:R-:W-:Y:S01]  /*2d50*/  IMAD.MOV.U32 R14, RZ, RZ, RZ ;  /* 0x000000ffff0e7224 */ /* 0x001fe200078e00ff */
[----:B-1----:R-:W-:-:S05]  /*2d60*/  IADD3 R17, PT, PT, RZ, -R15, RZ ;  /* 0x8000000fff117210 */ /* 0x002fca0007ffe0ff */
[----:B------:R-:W-:-:S04]  /*2d70*/  IMAD R17, R17, R16, RZ ;  /* 0x0000001011117224 */ /* 0x000fc800078e02ff */
[----:B------:R-:W-:Y:S01]  /*2d80*/  IMAD.HI.U32 R15, R15, R17, R14 ;  /* 0x000000110f0f7227 */ /* 0x000fe200078e000e */
[----:B------:R-:W-:-:S04]  /*2d90*/  LOP3.LUT R14, R12, R10, RZ, 0x3c, !PT ;  /* 0x0000000a0c0e7212 */ /* 0x000fc800078e3cff */
[----:B------:R-:W-:Y:S01]  /*2da0*/  ISETP.GE.AND P2, PT, R14, RZ, PT ;  /* 0x000000ff0e00720c */ /* 0x000fe20003f46270 */
[----:B------:R-:W-:-:S04]  /*2db0*/  IMAD.HI.U32 R15, R15, R18, RZ ;  /* 0x000000120f0f7227 */ /* 0x000fc800078e00ff */
[----:B------:R-:W-:-:S05]  /*2dc0*/  IMAD R9, R15, R9, R18 ;  /* 0x000000090f097224 */ /* 0x000fca00078e0212 */
[----:B------:R-:W-:-:S13]  /*2dd0*/  ISETP.GT.U32.AND P1, PT, R16, R9, PT ;  /* 0x000000091000720c */ /* 0x000fda0003f24070 */
[--C-:B------:R-:W-:Y:S02]  /*2de0*/  @!P1 IMAD.IADD R9, R9, 0x1, -R16.reuse ;  /* 0x0000000109099824 */ /* 0x100fe400078e0a10 */
[----:B------:R-:W-:Y:S02]  /*2df0*/  @!P1 VIADD R15, R15, 0x1 ;  /* 0x000000010f0f9836 */ /* 0x000fe40000000000 */
[C---:B------:R-:W-:Y:S01]  /*2e00*/  IMAD.IADD R14, R9.reuse, 0x1, -R16 ;  /* 0x00000001090e7824 */ /* 0x040fe200078e0a10 */
[----:B------:R-:W-:Y:S02]  /*2e10*/  ISETP.GE.U32.AND P0, PT, R9, R16, PT ;  /* 0x000000100900720c */ /* 0x000fe40003f06070 */
[----:B------:R-:W-:-:S04]  /*2e20*/  ISETP.GT.U32.AND P1, PT, R16, R9, PT ;  /* 0x000000091000720c */ /* 0x000fc80003f24070 */
[----:B------:R-:W-:Y:S02]  /*2e30*/  SEL R9, R14, R9, !P1 ;  /* 0x000000090e097207 */ /* 0x000fe40004800000 */
[----:B------:R-:W-:-:S03]  /*2e40*/  LOP3.LUT R14, RZ, R10, RZ, 0x33, !PT ;  /* 0x0000000aff0e7212 */ /* 0x000fc600078e33ff */
[----:B------:R-:W-:Y:S02]  /*2e50*/  @!P3 IMAD.MOV R9, RZ, RZ, -R9 ;  /* 0x000000ffff09b224 */ /* 0x000fe400078e0a09 */
[----:B------:R-:W-:Y:S01]  /*2e60*/  @P0 VIADD R15, R15, 0x1 ;  /* 0x000000010f0f0836 */ /* 0x000fe20000000000 */
[----:B------:R-:W-:-:S04]  /*2e70*/  ISETP.NE.AND P0, PT, R10, RZ, PT ;  /* 0x000000ff0a00720c */ /* 0x000fc80003f05270 */
[----:B------:R-:W-:Y:S02]  /*2e80*/  @!P2 IADD3 R15, PT, PT, -R15, RZ, RZ ;  /* 0x000000ff0f0fa210 */ /* 0x000fe40007ffe1ff */
[C---:B------:R-:W-:Y:S02]  /*2e90*/  SEL R18, R14.reuse, R9, !P0 ;  /* 0x000000090e127207 */ /* 0x040fe40004000000 */
[----:B------:R-:W-:Y:S02]  /*2ea0*/  SEL R16, R14, R15, !P0 ;  /* 0x0000000f0e107207 */ /* 0x000fe40004000000 */
[----:B------:R-:W-:Y:S02]  /*2eb0*/  ISETP.NE.AND P1, PT, R18, RZ, PT ;  /* 0x000000ff1200720c */ /* 0x000fe40003f25270 */
[C---:B------:R-:W-:Y:S02]  /*2ec0*/  ISETP.NE.AND P0, PT, R16.reuse, RZ, PT ;  /* 0x000000ff1000720c */ /* 0x040fe40003f05270 */
[----:B------:R-:W-:-:S02]  /*2ed0*/  ISETP.NE.AND P3, PT, R16, R13, PT ;  /* 0x0000000d1000720c */ /* 0x000fc40003f65270 */
[----:B------:R-:W-:-:S09]  /*2ee0*/  ISETP.NE.AND P2, PT, R18, R11, PT ;  /* 0x0000000b1200720c */ /* 0x000fd20003f45270 */
[----:B------:R0:W-:Y:S02]  /*2ef0*/  @!P0 STG.E.64 desc[UR6][R40.64], RZ ;  /* 0x000000ff28008986 */ /* 0x0001e4000c101b06 */
[----:B------:R-:W-:Y:S02]  /*2f00*/  @!P3 IMAD.MOV.U32 R14, RZ, RZ, 0x0 ;  /* 0x00000000ff0eb424 */ /* 0x000fe400078e00ff */
[----:B------:R-:W-:Y:S01]  /*2f10*/  @!P3 IMAD.MOV.U32 R15, RZ, RZ, 0x3ff00000 ;  /* 0x3ff00000ff0fb424 */ /* 0x000fe200078e00ff */
[----:B------:R0:W-:Y:S04]  /*2f20*/  @!P0 STG.E.64 desc[UR6][R38.64], RZ ;  /* 0x000000ff26008986 */ /* 0x0001e8000c101b06 */
[----:B------:R0:W-:Y:S04]  /*2f30*/  @!P1 STG.E.64 desc[UR6][R40.64], RZ ;  /* 0x000000ff28009986 */ /* 0x0001e8000c101b06 */
[----:B------:R0:W-:Y:S04]  /*2f40*/  @!P1 STG.E.64 desc[UR6][R38.64], RZ ;  /* 0x000000ff26009986 */ /* 0x0001e8000c101b06 */
[----:B------:R0:W-:Y:S04]  /*2f50*/  @!P2 STG.E.64 desc[UR6][R40.64], RZ ;  /* 0x000000ff2800a986 */ /* 0x0001e8000c101b06 */
[----:B------:R0:W-:Y:S04]  /*2f60*/  @!P2 STG.E.64 desc[UR6][R38.64], RZ ;  /* 0x000000ff2600a986 */ /* 0x0001e8000c101b06 */
[----:B------:R0:W-:Y:S04]  /*2f70*/  @!P3 STG.E.64 desc[UR6][R40.64], R14 ;  /* 0x0000000e2800b986 */ /* 0x0001e8000c101b06 */
[----:B------:R0:W-:Y:S01]  /*2f80*/  @!P3 STG.E.64 desc[UR6][R38.64], RZ ;  /* 0x000000ff2600b986 */ /* 0x0001e2000c101b06 */
[----:B------:R-:W-:Y:S05]  /*2f90*/  @!P3 BRA `(.L_x_56) ;  /* 0x00000018005cb947 */ /* 0x000fea0003800000 */
[----:B------:R-:W-:-:S04]  /*2fa0*/  ISETP.NE.AND P0, PT, R18, RZ, PT ;  /* 0x000000ff1200720c */ /* 0x000fc80003f05270 */
[----:B------:R-:W-:-:S04]  /*2fb0*/  ISETP.EQ.OR P0, PT, R16, RZ, !P0 ;  /* 0x000000ff1000720c */ /* 0x000fc80004702670 */
[----:B------:R-:W-:-:S13]  /*2fc0*/  ISETP.EQ.OR P0, PT, R18, R11, P0 ;  /* 0x0000000b1200720c */ /* 0x000fda0000702670 */
[----:B------:R-:W-:Y:S05]  /*2fd0*/  @P0 BRA `(.L_x_56) ;  /* 0x00000018004c0947 */ /* 0x000fea0003800000 */
[----:B------:R-:W1:Y:S08]  /*2fe0*/  LDC.64 R36, c[0x4][0x28] ;  /* 0x01000a00ff247b82 */ /* 0x000e700000000a00 */
[----:B------:R-:W2:Y:S01]  /*2ff0*/  LDC.64 R34, c[0x0][0x3a0] ;  /* 0x0000e800ff227b82 */ /* 0x000ea20000000a00 */
[----:B-1----:R-:W3:Y:S07]  /*3000*/  LDG.E.64 R36, desc[UR6][R36.64] ;  /* 0x0000000624247981 */ /* 0x002eee000c1e1b00 */
[----:B------:R-:W1:Y:S01]  /*3010*/  LDC.64 R32, c[0x4][0x48] ;  /* 0x01001200ff207b82 */ /* 0x000e620000000a00 */
[----:B--2---:R-:W-:-:S05]  /*3020*/  IMAD.WIDE R34, R12, 0x8, R34 ;  /* 0x000000080c227825 */ /* 0x004fca00078e0222 */
[----:B------:R-:W2:Y:S04]  /*3030*/  LDG.E.64 R30, desc[UR6][R34.64] ;  /* 0x00000006221e7981 */ /* 0x000ea8000c1e1b00 */
[----:B-1----:R-:W2:Y:S01]  /*3040*/  LDG.E.64 R32, desc[UR6][R32.64] ;  /* 0x0000000620207981 */ /* 0x002ea2000c1e1b00 */
[----:B0-----:R-:W-:Y:S01]  /*3050*/  IMAD.MOV.U32 R14, RZ, RZ, 0x1 ;  /* 0x00000001ff0e7424 */ /* 0x001fe200078e00ff */
[----:B------:R-:W-:Y:S01]  /*3060*/  BSSY.RECONVERGENT B3, `(.L_x_57) ;  /* 0x0000015000037945 */ /* 0x000fe20003800200 */
[----:B---3--:R-:W0:Y:S04]  /*3070*/  MUFU.RCP64H R15, R37 ;  /* 0x00000025000f7308 */ /* 0x008e280000001800 */
[----:B0-----:R-:W-:-:S08]  /*3080*/  DFMA R16, -R36, R14, 1 ;  /* 0x3ff000002410742b */ /* 0x001fd0000000010e */
[----:B------:R-:W-:-:S08]  /*3090*/  DFMA R16, R16, R16, R16 ;  /* 0x000000101010722b */ /* 0x000fd00000000010 */
[----:B------:R-:W-:-:S08]  /*30a0*/  DFMA R16, R14, R16, R14 ;  /* 0x000000100e10722b */ /* 0x000fd0000000000e */
[----:B------:R-:W-:Y:S02]  /*30b0*/  DFMA R14, -R36, R16, 1 ;  /* 0x3ff00000240e742b */ /* 0x000fe40000000110 */
[----:B--2---:R-:W-:-:S06]  /*30c0*/  DMUL R54, R30, R32 ;  /* 0x000000201e367228 */ /* 0x004fcc0000000000 */
[----:B------:R-:W-:-:S08]  /*30d0*/  DFMA R14, R16, R14, R16 ;  /* 0x0000000e100e722b */ /* 0x000fd00000000010 */
[----:B------:R-:W-:-:S08]  /*30e0*/  DMUL R16, R54, R14 ;  /* 0x0000000e36107228 */ /* 0x000fd00000000000 */
[----:B------:R-:W-:-:S08]  /*30f0*/  DFMA R18, -R36, R16, R54 ;  /* 0x000000102412722b */ /* 0x000fd00000000136 */
[----:B------:R-:W-:Y:S01]  /*3100*/  DFMA R14, R14, R18, R16 ;  /* 0x000000120e0e722b */ /* 0x000fe20000000010 */
[----:B------:R-:W-:-:S09]  /*3110*/  FSETP.GEU.AND P1, PT, |R55|, 6.5827683646048100446e-37, PT ;  /* 0x036000003700780b */ /* 0x000fd20003f2e200 */
[----:B------:R-:W-:-:S05]  /*3120*/  FFMA R9, RZ, R37, R15 ;  /* 0x00000025ff097223 */ /* 0x000fca000000000f */
[----:B------:R-:W-:-:S13]  /*3130*/  FSETP.GT.AND P0, PT, |R9|, 1.469367938527859385e-39, PT ;  /* 0x001000000900780b */ /* 0x000fda0003f04200 */
[----:B------:R-:W-:Y:S05]  /*3140*/  @P0 BRA P1, `(.L_x_58) ;  /* 0x0000000000180947 */ /* 0x000fea0000800000 */
[----:B------:R-:W-:Y:S01]  /*3150*/  IMAD.MOV.U32 R15, RZ, RZ, R55 ;  /* 0x000000ffff0f7224 */ /* 0x000fe200078e0037 */
[----:B------:R-:W-:Y:S01]  /*3160*/  MOV R55, R37 ;  /* 0x0000002500377202 */ /* 0x000fe20000000f00 */
[----:B------:R-:W-:Y:S01]  /*3170*/  IMAD.MOV.U32 R56, RZ, RZ, R36 ;  /* 0x000000ffff387224 */ /* 0x000fe200078e0024 */
[----:B------:R-:W-:-:S07]  /*3180*/  MOV R9, 0x31a0 ;  /* 0x000031a000097802 */ /* 0x000fce0000000f00 */
[----:B------:R-:W-:Y:S05]  /*3190*/  CALL.REL.NOINC `($__internal_1_$__cuda_sm20_div_rn_f64_full) ;  /* 0x0000001800b47944 */ /* 0x000fea0003c00000 */
[----:B------:R-:W-:-:S07]  /*31a0*/  IMAD.MOV.U32 R14, RZ, RZ, R54 ;  /* 0x000000ffff0e7224 */ /* 0x000fce00078e0036 */
.L_x_58:
[----:B------:R-:W-:Y:S05]  /*31b0*/  BSYNC.RECONVERGENT B3 ;  /* 0x0000000000037941 */ /* 0x000fea0003800200 */
.L_x_57:
[----:B------:R-:W0:Y:S01]  /*31c0*/  LDC.64 R28, c[0x4][0x30] ;  /* 0x01000c00ff1c7b82 */ /* 0x000e220000000a00 */
[----:B------:R-:W2:Y:S07]  /*31d0*/  LDG.E.64 R24, desc[UR6][R34.64+-0x8] ;  /* 0xfffff80622187981 */ /* 0x000eae000c1e1b00 */
[----:B------:R-:W1:Y:S01]  /*31e0*/  LDC.64 R26, c[0x0][0x3a8] ;  /* 0x0000ea00ff1a7b82 */ /* 0x000e620000000a00 */
[----:B0-----:R-:W3:Y:S01]  /*31f0*/  LDG.E.64 R28, desc[UR6][R28.64] ;  /* 0x000000061c1c7981 */ /* 0x001ee2000c1e1b00 */
[----:B-1----:R-:W-:-:S05]  /*3200*/  IMAD.WIDE R26, R12, 0x8, R26 ;  /* 0x000000080c1a7825 */ /* 0x002fca00078e021a */
[----:B------:R-:W4:Y:S01]  /*3210*/  LDG.E.64 R18, desc[UR6][R26.64] ;  /* 0x000000061a127981 */ /* 0x000f22000c1e1b00 */
[----:B------:R-:W-:Y:S01]  /*3220*/  IMAD.MOV.U32 R16, RZ, RZ, 0x1 ;  /* 0x00000001ff107424 */ /* 0x000fe200078e00ff */
[----:B------:R-:W-:Y:S01]  /*3230*/  BSSY.RECONVERGENT B3, `(.L_x_59) ;  /* 0x0000018000037945 */ /* 0x000fe20003800200 */
[----:B---3--:R-:W0:Y:S04]  /*3240*/  MUFU.RCP64H R17, R29 ;  /* 0x0000001d00117308 */ /* 0x008e280000001800 */
[----:B0-----:R-:W-:-:S08]  /*3250*/  DFMA R20, -R28, R16, 1 ;  /* 0x3ff000001c14742b */ /* 0x001fd00000000110 */
[----:B------:R-:W-:-:S08]  /*3260*/  DFMA R20, R20, R20, R20 ;  /* 0x000000141414722b */ /* 0x000fd00000000014 */
[----:B------:R-:W-:-:S08]  /*3270*/  DFMA R20, R16, R20, R16 ;  /* 0x000000141014722b */ /* 0x000fd00000000010 */
[----:B------:R-:W-:Y:S02]  /*3280*/  DFMA R16, -R28, R20, 1 ;  /* 0x3ff000001c10742b */ /* 0x000fe40000000114 */
[----:B----4-:R-:W-:-:S06]  /*3290*/  DMUL R18, R32, R18 ;  /* 0x0000001220127228 */ /* 0x010fcc0000000000 */
[----:B------:R-:W-:-:S08]  /*32a0*/  DFMA R16, R20, R16, R20 ;  /* 0x000000101410722b */ /* 0x000fd00000000014 */
[----:B------:R-:W-:-:S08]  /*32b0*/  DMUL R54, R18, R16 ;  /* 0x0000001012367228 */ /* 0x000fd00000000000 */
[----:B------:R-:W-:-:S08]  /*32c0*/  DFMA R20, -R28, R54, R18 ;  /* 0x000000361c14722b */ /* 0x000fd00000000112 */
[----:B------:R-:W-:Y:S01]  /*32d0*/  DFMA R54, R16, R20, R54 ;  /* 0x000000141036722b */ /* 0x000fe20000000036 */
[----:B------:R-:W-:-:S09]  /*32e0*/  FSETP.GEU.AND P1, PT, |R19|, 6.5827683646048100446e-37, PT ;  /* 0x036000001300780b */ /* 0x000fd20003f2e200 */
[----:B------:R-:W-:-:S05]  /*32f0*/  FFMA R9, RZ, R29, R55 ;  /* 0x0000001dff097223 */ /* 0x000fca0000000037 */
[----:B------:R-:W-:Y:S01]  /*3300*/  FSETP.GT.AND P0, PT, |R9|, 1.469367938527859385e-39, PT ;  /* 0x001000000900780b */ /* 0x000fe20003f04200 */
[----:B--2---:R-:W-:-:S08]  /*3310*/  DADD R16, R30, -R24 ;  /* 0x000000001e107229 */ /* 0x004fd00000000818 */
[----:B------:R-:W-:-:S04]  /*3320*/  DFMA R16, R16, -R14, R30 ;  /* 0x8000000e1010722b */ /* 0x000fc8000000001e */
[----:B------:R-:W-:Y:S07]  /*3330*/  @P0 BRA P1, `(.L_x_60) ;  /* 0x00000000001c0947 */ /* 0x000fee0000800000 */
[----:B------:R-:W-:Y:S01]  /*3340*/  IMAD.MOV.U32 R54, RZ, RZ, R18 ;  /* 0x000000ffff367224 */ /* 0x000fe200078e0012 */
[----:B------:R-:W-:Y:S01]  /*3350*/  MOV R9, 0x33a0 ;  /* 0x000033a000097802 */ /* 0x000fe20000000f00 */
[----:B------:R-:W-:Y:S02]  /*3360*/  IMAD.MOV.U32 R15, RZ, RZ, R19 ;  /* 0x000000ffff0f7224 */ /* 0x000fe400078e0013 */
[----:B------:R-:W-:Y:S02]  /*3370*/  IMAD.MOV.U32 R56, RZ, RZ, R28 ;  /* 0x000000ffff387224 */ /* 0x000fe400078e001c */
[----:B------:R-:W-:-:S07]  /*3380*/  IMAD.MOV.U32 R55, RZ, RZ, R29 ;  /* 0x000000ffff377224 */ /* 0x000fce00078e001d */
[----:B------:R-:W-:Y:S05]  /*3390*/  CALL.REL.NOINC `($__internal_1_$__cuda_sm20_div_rn_f64_full) ;  /* 0x0000001800347944 */ /* 0x000fea0003c00000 */
[----:B------:R-:W-:-:S07]  /*33a0*/  MOV R55, R15 ;  /* 0x0000000f00377202 */ /* 0x000fce0000000f00 */
.L_x_60:
[----:B------:R-:W-:Y:S05]  /*33b0*/  BSYNC.RECONVERGENT B3 ;  /* 0x0000000000037941 */ /* 0x000fea0003800200 */
.L_x_59:
[----:B------:R-:W0:Y:S08]  /*33c0*/  LDC.64 R58, c[0x4][0x38] ;  /* 0x01000e00ff3a7b82 */ /* 0x000e300000000a00 */
[----:B------:R-:W1:Y:S01]  /*33d0*/  LDC.64 R22, c[0x0][0x3a0] ;  /* 0x0000e800ff167b82 */ /* 0x000e620000000a00 */
[----:B0-----:R-:W2:Y:S01]  /*33e0*/  LDG.E.64 R18, desc[UR6][R58.64] ;  /* 0x000000063a127981 */ /* 0x001ea2000c1e1b00 */
[----:B------:R-:W-:-:S04]  /*33f0*/  IMAD.IADD R14, R12, 0x1, -R10 ;  /* 0x000000010c0e7824 */ /* 0x000fc800078e0a0a */
[----:B-1----:R-:W-:-:S06]  /*3400*/  IMAD.WIDE R22, R14, 0x8, R22 ;  /* 0x000000080e167825 */ /* 0x002fcc00078e0216 */
[----:B------:R-:W3:Y:S01]  /*3410*/  LDG.E.64 R22, desc[UR6][R22.64] ;  /* 0x0000000616167981 */ /* 0x000ee2000c1e1b00 */
[----:B------:R-:W-:Y:S01]  /*3420*/  IMAD.MOV.U32 R20, RZ, RZ, 0x1 ;  /* 0x00000001ff147424 */ /* 0x000fe200078e00ff */
[----:B------:R-:W-:Y:S01]  /*3430*/  FSETP.GEU.AND P1, PT, |R33|, 6.5827683646048100446e-37, PT ;  /* 0x036000002100780b */ /* 0x000fe20003f2e200 */
[----:B--2---:R-:W-:-:S08]  /*3440*/  DADD R18, R18, R18 ;  /* 0x0000000012127229 */ /* 0x004fd00000000012 */
[----:B------:R-:W-:-:S06]  /*3450*/  DMUL R18, R36, R18 ;  /* 0x0000001224127228 */ /* 0x000fcc0000000000 */
        /* <DEDUP_REMOVED lines=8> */
[----:B------:R-:W-:Y:S02]  /*34e0*/  DFMA R56, R58, R20, R56 ;  /* 0x000000143a38722b */ /* 0x000fe40000000038 */
[----:B---3--:R-:W-:-:S08]  /*34f0*/  DADD R20, R30, -R22 ;  /* 0x000000001e147229 */ /* 0x008fd00000000816 */
[----:B------:R-:W-:Y:S01]  /*3500*/  FFMA R9, RZ, R19, R57 ;  /* 0x00000013ff097223 */ /* 0x000fe20000000039 */
[----:B------:R-:W-:-:S04]  /*3510*/  DFMA R16, R20, -R54, R16 ;  /* 0x800000361410722b */ /* 0x000fc80000000010 */
[----:B------:R-:W-:-:S13]  /*3520*/  FSETP.GT.AND P0, PT, |R9|, 1.469367938527859385e-39, PT ;  /* 0x001000000900780b */ /* 0x000fda0003f04200 */
[----:B------:R-:W-:Y:S05]  /*3530*/  @P0 BRA P1, `(.L_x_61) ;  /* 0x0000000000200947 */ /* 0x000fea0000800000 */
[----:B------:R-:W-:Y:S01]  /*3540*/  IMAD.MOV.U32 R56, RZ, RZ, R18 ;  /* 0x000000ffff387224 */ /* 0x000fe200078e0012 */
[----:B------:R-:W-:Y:S01]  /*3550*/  MOV R9, 0x35a0 ;  /* 0x000035a000097802 */ /* 0x000fe20000000f00 */
[----:B------:R-:W-:Y:S02]  /*3560*/  IMAD.MOV.U32 R55, RZ, RZ, R19 ;  /* 0x000000ffff377224 */ /* 0x000fe400078e0013 */
[----:B------:R-:W-:Y:S02]  /*3570*/  IMAD.MOV.U32 R54, RZ, RZ, R32 ;  /* 0x000000ffff367224 */ /* 0x000fe400078e0020 */
[----:B------:R-:W-:-:S07]  /*3580*/  IMAD.MOV.U32 R15, RZ, RZ, R33 ;  /* 0x000000ffff0f7224 */ /* 0x000fce00078e0021 */
[----:B------:R-:W-:Y:S05]  /*3590*/  CALL.REL.NOINC `($__internal_1_$__cuda_sm20_div_rn_f64_full) ;  /* 0x0000001400b47944 */ /* 0x000fea0003c00000 */
[----:B------:R-:W-:Y:S01]  /*35a0*/  MOV R56, R54 ;  /* 0x0000003600387202 */ /* 0x000fe20000000f00 */
[----:B------:R-:W-:-:S07]  /*35b0*/  IMAD.MOV.U32 R57, RZ, RZ, R15 ;  /* 0x000000ffff397224 */ /* 0x000fce00078e000f */
.L_x_61:
[----:B------:R-:W0:Y:S08]  /*35c0*/  LDC.64 R20, c[0x0][0x390] ;  /* 0x0000e400ff147b82 */ /* 0x000e300000000a00 */
[----:B------:R-:W1:Y:S01]  /*35d0*/  LDC.64 R18, c[0x4][0x40] ;  /* 0x01001000ff127b82 */ /* 0x000e620000000a00 */
[----:B0-----:R-:W-:-:S05]  /*35e0*/  IMAD.WIDE R20, R12, 0x8, R20 ;  /* 0x000000080c147825 */ /* 0x001fca00078e0214 */
[----:B------:R-:W2:Y:S04]  /*35f0*/  LDG.E.64 R58, desc[UR6][R20.64+0x8] ;  /* 0x00000806143a7981 */ /* 0x000ea8000c1e1b00 */
[----:B------:R-:W2:Y:S04]  /*3600*/  LDG.E.64 R54, desc[UR6][R20.64+-0x8] ;  /* 0xfffff80614367981 */ /* 0x000ea8000c1e1b00 */
[----:B-1----:R-:W5:Y:S01]  /*3610*/  LDG.E.64 R18, desc[UR6][R18.64] ;  /* 0x0000000612127981 */ /* 0x002f62000c1e1b00 */
[----:B------:R-:W-:Y:S01]  /*3620*/  BSSY.RECONVERGENT B0, `(.L_x_62) ;  /* 0x0000007000007945 */ /* 0x000fe20003800200 */
[----:B------:R-:W-:Y:S01]  /*3630*/  MOV R9, 0x3690 ;  /* 0x0000369000097802 */ /* 0x000fe20000000f00 */
[----:B--2---:R-:W-:-:S02]  /*3640*/  DADD R58, R58, -R54 ;  /* 0x000000003a3a7229 */ /* 0x004fc40000000836 */
[----:B------:R-:W-:-:S06]  /*3650*/  DADD R54, -RZ, |R36| ;  /* 0x00000000ff367229 */ /* 0x000fcc0000000524 */
[----:B------:R-:W-:-:S04]  /*3660*/  DFMA R16, R58, -R56, R16 ;  /* 0x800000383a10722b */ /* 0x000fc80000000010 */
[----:B------:R-:W-:-:S07]  /*3670*/  IMAD.MOV.U32 R15, RZ, RZ, R55 ;  /* 0x000000ffff0f7224 */ /* 0x000fce00078e0037 */
[----:B-----5:R-:W-:Y:S05]  /*3680*/  CALL.REL.NOINC `($_Z6kernelPdS_S_S_S_S_S_$__internal_accurate_pow) ;  /* 0x0000001c00107944 */ /* 0x020fea0003c00000 */
[----:B------:R-:W-:Y:S05]  /*3690*/  BSYNC.RECONVERGENT B0 ;  /* 0x0000000000007941 */ /* 0x000fea0003800200 */
.L_x_62:
[C---:B------:R-:W-:Y:S02]  /*36a0*/  DADD R56, R36.reuse, 2 ;  /* 0x4000000024387429 */ /* 0x040fe40000000000 */
[C---:B------:R-:W-:Y:S02]  /*36b0*/  DSETP.NEU.AND P0, PT, R36.reuse, RZ, PT ;  /* 0x000000ff2400722a */ /* 0x040fe40003f0d000 */
        /* <DEDUP_REMOVED lines=12> */
.L_x_63:
[----:B------:R-:W-:Y:S01]  /*3780*/  FSEL R37, R55, 1.875, P2 ;  /* 0x3ff0000037257808 */ /* 0x000fe20001000000 */
[----:B------:R-:W-:Y:S01]  /*3790*/  BSSY.RECONVERGENT B3, `(.L_x_64) ;  /* 0x0000017000037945 */ /* 0x000fe20003800200 */
[----:B------:R-:W-:Y:S01]  /*37a0*/  FSEL R36, R54, RZ, P2 ;  /* 0x000000ff36247208 */ /* 0x000fe20001000000 */
[----:B------:R-:W-:Y:S01]  /*37b0*/  IMAD.MOV.U32 R54, RZ, RZ, 0x1 ;  /* 0x00000001ff367424 */ /* 0x000fe200078e00ff */
[----:B------:R-:W0:Y:S01]  /*37c0*/  MUFU.RCP64H R55, R37 ;  /* 0x0000002500377308 */ /* 0x000e220000001800 */
[----:B------:R-:W-:-:S04]  /*37d0*/  FSETP.GEU.AND P1, PT, |R33|, 6.5827683646048100446e-37, PT ;  /* 0x036000002100780b */ /* 0x000fc80003f2e200 */
        /* <DEDUP_REMOVED lines=18> */
.L_x_65:
[----:B------:R-:W-:Y:S05]  /*3900*/  BSYNC.RECONVERGENT B3 ;  /* 0x0000000000037941 */ /* 0x000fea0003800200 */
.L_x_64:
[----:B------:R-:W2:Y:S01]  /*3910*/  LDG.E.64 R36, desc[UR6][R34.64+0x8] ;  /* 0x0000080622247981 */ /* 0x000ea2000c1e1b00 */
[----:B------:R-:W-:Y:S01]  /*3920*/  DADD R30, R30, R30 ;  /* 0x000000001e1e7229 */ /* 0x000fe2000000001e */
[----:B------:R-:W-:Y:S01]  /*3930*/  BSSY.RECONVERGENT B0, `(.L_x_66) ;  /* 0x0000009000007945 */ /* 0x000fe20003800200 */
[----:B------:R-:W-:-:S06]  /*3940*/  MOV R9, 0x39c0 ;  /* 0x000039c000097802 */ /* 0x000fcc0000000f00 */
[----:B--2---:R-:W-:-:S08]  /*3950*/  DADD R36, R36, -R30 ;  /* 0x0000000024247229 */ /* 0x004fd0000000081e */
[----:B------:R-:W-:Y:S02]  /*3960*/  DADD R24, R24, R36 ;  /* 0x0000000018187229 */ /* 0x000fe40000000024 */
[----:B------:R-:W-:-:S06]  /*3970*/  DADD R36, -RZ, |R28| ;  /* 0x00000000ff247229 */ /* 0x000fcc000000051c */
[----:B------:R-:W-:-:S04]  /*3980*/  DMUL R24, R24, R54 ;  /* 0x0000003618187228 */ /* 0x000fc80000000000 */
[----:B------:R-:W-:Y:S02]  /*3990*/  IMAD.MOV.U32 R54, RZ, RZ, R36 ;  /* 0x000000ffff367224 */ /* 0x000fe400078e0024 */
[----:B------:R-:W-:-:S07]  /*39a0*/  IMAD.MOV.U32 R15, RZ, RZ, R37 ;  /* 0x000000ffff0f7224 */ /* 0x000fce00078e0025 */
[----:B------:R-:W-:Y:S05]  /*39b0*/  CALL.REL.NOINC `($_Z6kernelPdS_S_S_S_S_S_$__internal_accurate_pow) ;  /* 0x0000001800447944 */ /* 0x000fea0003c00000 */
[----:B------:R-:W-:Y:S05]  /*39c0*/  BSYNC.RECONVERGENT B0 ;  /* 0x0000000000007941 */ /* 0x000fea0003800200 */
.L_x_66:
        /* <DEDUP_REMOVED lines=12> */
[----:B------:R-:W-:Y:S01]  /*3a90*/  @!P0 IMAD.MOV.U32 R54, RZ, RZ, 0x0 ;  /* 0x00000000ff368424 */ /* 0x000fe200078e00ff */
[----:B------:R-:W-:-:S07]  /*3aa0*/  @!P0 MOV R55, 0x7ff00000 ;  /* 0x7ff0000000378802 */ /* 0x000fce0000000f00 */
.L_x_67:
[----:B------:R-:W-:Y:S01]  /*3ab0*/  FSEL R57, R55, 1.875, P2 ;  /* 0x3ff0000037397808 */ /* 0x000fe20001000000 */
[----:B------:R-:W-:Y:S01]  /*3ac0*/  IMAD.MOV.U32 R28, RZ, RZ, 0x1 ;  /* 0x00000001ff1c7424 */ /* 0x000fe200078e00ff */
[----:B------:R-:W-:Y:S01]  /*3ad0*/  FSEL R56, R54, RZ, P2 ;  /* 0x000000ff36387208 */ /* 0x000fe20001000000 */
[----:B------:R-:W-:Y:S01]  /*3ae0*/  BSSY.RECONVERGENT B3, `(.L_x_68) ;  /* 0x0000014000037945 */ /* 0x000fe20003800200 */
[----:B------:R-:W0:Y:S01]  /*3af0*/  MUFU.RCP64H R29, R57 ;  /* 0x00000039001d7308 */ /* 0x000e220000001800 */
[----:B------:R-:W-:-:S03]  /*3b00*/  FSETP.GEU.AND P1, PT, |R33|, 6.5827683646048100446e-37, PT ;  /* 0x036000002100780b */ /* 0x000fc60003f2e200 */
        /* <DEDUP_REMOVED lines=16> */
[----:B------:R-:W-:-:S07]  /*3c10*/  IMAD.MOV.U32 R55, RZ, RZ, R15 ;  /* 0x000000ffff377224 */ /* 0x000fce00078e000f */
.L_x_69:
[----:B------:R-:W-:Y:S05]  /*3c20*/  BSYNC.RECONVERGENT B3 ;  /* 0x0000000000037941 */ /* 0x000fea0003800200 */
.L_x_68:
[----:B------:R-:W-:-:S06]  /*3c30*/  IMAD.WIDE R28, R10, 0x8, R34 ;  /* 0x000000080a1c7825 */ /* 0x000fcc00078e0222 */
[----:B------:R-:W2:Y:S01]  /*3c40*/  LDG.E.64 R28, desc[UR6][R28.64] ;  /* 0x000000061c1c7981 */ /* 0x000ea2000c1e1b00 */
[----:B------:R-:W0:Y:S01]  /*3c50*/  LDC.64 R32, c[0x4][0x28] ;  /* 0x01000a00ff207b82 */ /* 0x000e220000000a00 */
[----:B--2---:R-:W-:-:S08]  /*3c60*/  DADD R30, -R30, R28 ;  /* 0x000000001e1e7229 */ /* 0x004fd0000000011c */
[----:B------:R-:W-:-:S08]  /*3c70*/  DADD R30, R22, R30 ;  /* 0x00000000161e7229 */ /* 0x000fd0000000001e */
[----:B------:R-:W-:-:S08]  /*3c80*/  DFMA R24, R30, R54, R24 ;  /* 0x000000361e18722b */ /* 0x000fd00000000018 */
[----:B------:R-:W-:-:S07]  /*3c90*/  DFMA R18, R18, R24, R16 ;  /* 0x000000181212722b */ /* 0x000fce0000000010 */
[----:B------:R1:W-:Y:S04]  /*3ca0*/  STG.E.64 desc[UR6][R40.64], R18 ;  /* 0x0000001228007986 */ /* 0x0003e8000c101b06 */
[----:B0-----:R-:W2:Y:S01]  /*3cb0*/  LDG.E.64 R16, desc[UR6][R32.64] ;  /* 0x0000000620107981 */ /* 0x001ea2000c1e1b00 */
[----:B------:R-:W0:Y:S03]  /*3cc0*/  LDC.64 R30, c[0x4][0x48] ;  /* 0x01001200ff1e7b82 */ /* 0x000e260000000a00 */
[----:B------:R-:W3:Y:S04]  /*3cd0*/  LDG.E.64 R34, desc[UR6][R34.64] ;  /* 0x0000000622227981 */ /* 0x000ee8000c1e1b00 */
[----:B------:R4:W5:Y:S04]  /*3ce0*/  LDG.E.64 R24, desc[UR6][R26.64] ;  /* 0x000000061a187981 */ /* 0x000968000c1e1b00 */
[----:B0-----:R-:W3:Y:S01]  /*3cf0*/  LDG.E.64 R30, desc[UR6][R30.64] ;  /* 0x000000061e1e7981 */ /* 0x001ee2000c1e1b00 */
[----:B------:R-:W-:Y:S01]  /*3d00*/  IMAD.MOV.U32 R22, RZ, RZ, 0x1 ;  /* 0x00000001ff167424 */ /* 0x000fe200078e00ff */
[----:B------:R-:W-:Y:S01]  /*3d10*/  BSSY.RECONVERGENT B3, `(.L_x_70) ;  /* 0x0000016000037945 */ /* 0x000fe20003800200 */
[----:B--2---:R-:W0:Y:S04]  /*3d20*/  MUFU.RCP64H R23, R17 ;  /* 0x0000001100177308 */ /* 0x004e280000001800 */
[----:B0-----:R-:W-:-:S08]  /*3d30*/  DFMA R28, -R16, R22, 1 ;  /* 0x3ff00000101c742b */ /* 0x001fd00000000116 */
[----:B------:R-:W-:-:S08]  /*3d40*/  DFMA R28, R28, R28, R28 ;  /* 0x0000001c1c1c722b */ /* 0x000fd0000000001c */
[----:B------:R-:W-:-:S08]  /*3d50*/  DFMA R28, R22, R28, R22 ;  /* 0x0000001c161c722b */ /* 0x000fd00000000016 */
[----:B-1----:R-:W-:Y:S02]  /*3d60*/  DFMA R18, -R16, R28, 1 ;  /* 0x3ff000001012742b */ /* 0x002fe4000000011c */
[----:B---3--:R-:W-:-:S06]  /*3d70*/  DMUL R32, R34, R30 ;  /* 0x0000001e22207228 */ /* 0x008fcc0000000000 */
[----:B------:R-:W-:-:S08]  /*3d80*/  DFMA R18, R28, R18, R28 ;  /* 0x000000121c12722b */ /* 0x000fd0000000001c */
[----:B------:R-:W-:-:S08]  /*3d90*/  DMUL R54, R32, R18 ;  /* 0x0000001220367228 */ /* 0x000fd00000000000 */
[----:B------:R-:W-:-:S08]  /*3da0*/  DFMA R22, -R16, R54, R32 ;  /* 0x000000361016722b */ /* 0x000fd00000000120 */
[----:B------:R-:W-:Y:S01]  /*3db0*/  DFMA R54, R18, R22, R54 ;  /* 0x000000161236722b */ /* 0x000fe20000000036 */
[----:B------:R-:W-:-:S09]  /*3dc0*/  FSETP.GEU.AND P1, PT, |R33|, 6.5827683646048100446e-37, PT ;  /* 0x036000002100780b */ /* 0x000fd20003f2e200 */
[----:B------:R-:W-:-:S05]  /*3dd0*/  FFMA R9, RZ, R17, R55 ;  /* 0x00000011ff097223 */ /* 0x000fca0000000037 */
[----:B------:R-:W-:-:S13]  /*3de0*/  FSETP.GT.AND P0, PT, |R9|, 1.469367938527859385e-39, PT ;  /* 0x001000000900780b */ /* 0x000fda0003f04200 */
[----:B----4-:R-:W-:Y:S05]  /*3df0*/  @P0 BRA P1, `(.L_x_71) ;  /* 0x00000000001c0947 */ /* 0x010fea0000800000 */
[----:B------:R-:W-:Y:S01]  /*3e00*/  MOV R54, R32 ;  /* 0x0000002000367202 */ /* 0x000fe20000000f00 */
[----:B------:R-:W-:Y:S01]  /*3e10*/  IMAD.MOV.U32 R15, RZ, RZ, R33 ;  /* 0x000000ffff0f7224 */ /* 0x000fe200078e0021 */
[----:B------:R-:W-:Y:S01]  /*3e20*/  MOV R9, 0x3e60 ;  /* 0x00003e6000097802 */ /* 0x000fe20000000f00 */
[----:B------:R-:W-:Y:S02]  /*3e30*/  IMAD.MOV.U32 R56, RZ, RZ, R16 ;  /* 0x000000ffff387224 */ /* 0x000fe400078e0010 */
[----:B------:R-:W-:-:S07]  /*3e40*/  IMAD.MOV.U32 R55, RZ, RZ, R17 ;  /* 0x000000ffff377224 */ /* 0x000fce00078e0011 */
[----:B-----5:R-:W-:Y:S05]  /*3e50*/  CALL.REL.NOINC `($__internal_1_$__cuda_sm20_div_rn_f64_full) ;  /* 0x0000000c00847944 */ /* 0x020fea0003c00000 */
[----:B------:R-:W-:-:S07]  /*3e60*/  IMAD.MOV.U32 R55, RZ, RZ, R15 ;  /* 0x000000ffff377224 */ /* 0x000fce00078e000f */
.L_x_71:
[----:B------:R-:W-:Y:S05]  /*3e70*/  BSYNC.RECONVERGENT B3 ;  /* 0x0000000000037941 */ /* 0x000fea0003800200 */
.L_x_70:
[----:B------:R-:W0:Y:S01]  /*3e80*/  LDC.64 R28, c[0x4][0x30] ;  /* 0x01000c00ff1c7b82 */ /* 0x000e220000000a00 */
[----:B------:R-:W2:Y:S04]  /*3e90*/  LDG.E.64 R22, desc[UR6][R26.64+-0x8] ;  /* 0xfffff8061a167981 */ /* 0x000ea8000c1e1b00 */
[----:B0-----:R-:W3:Y:S01]  /*3ea0*/  LDG.E.64 R28, desc[UR6][R28.64] ;  /* 0x000000061c1c7981 */ /* 0x001ee2000c1e1b00 */
[----:B------:R-:W-:Y:S01]  /*3eb0*/  IMAD.MOV.U32 R18, RZ, RZ, 0x1 ;  /* 0x00000001ff127424 */ /* 0x000fe200078e00ff */
[----:B------:R-:W-:Y:S01]  /*3ec0*/  BSSY.RECONVERGENT B3, `(.L_x_72) ;  /* 0x0000019000037945 */ /* 0x000fe20003800200 */
[----:B---3--:R-:W0:Y:S04]  /*3ed0*/  MUFU.RCP64H R19, R29 ;  /* 0x0000001d00137308 */ /* 0x008e280000001800 */
[----:B0-----:R-:W-:-:S08]  /*3ee0*/  DFMA R32, -R28, R18, 1 ;  /* 0x3ff000001c20742b */ /* 0x001fd00000000112 */
[----:B------:R-:W-:-:S08]  /*3ef0*/  DFMA R32, R32, R32, R32 ;  /* 0x000000202020722b */ /* 0x000fd00000000020 */
[----:B------:R-:W-:-:S08]  /*3f00*/  DFMA R32, R18, R32, R18 ;  /* 0x000000201220722b */ /* 0x000fd00000000012 */
[----:B------:R-:W-:Y:S02]  /*3f10*/  DFMA R34, -R28, R32, 1 ;  /* 0x3ff000001c22742b */ /* 0x000fe40000000120 */
[----:B-----5:R-:W-:-:S06]  /*3f20*/  DMUL R18, R24, R30 ;  /* 0x0000001e18127228 */ /* 0x020fcc0000000000 */
        /* <DEDUP_REMOVED lines=18> */
.L_x_73:
[----:B------:R-:W-:Y:S05]  /*4050*/  BSYNC.RECONVERGENT B3 ;  /* 0x0000000000037941 */ /* 0x000fea0003800200 */
.L_x_72:
[----:B------:R-:W0:Y:S08]  /*4060*/  LDC.64 R54, c[0x4][0x38] ;  /* 0x01000e00ff367b82 */ /* 0x000e300000000a00 */
[----:B------:R-:W1:Y:S01]  /*4070*/  LDC.64 R18, c[0x0][0x3a8] ;  /* 0x0000ea00ff127b82 */ /* 0x000e620000000a00 */
[----:B0-----:R-:W2:Y:S01]  /*4080*/  LDG.E.64 R36, desc[UR6][R54.64] ;  /* 0x0000000636247981 */ /* 0x001ea2000c1e1b00 */
[----:B-1----:R-:W-:-:S06]  /*4090*/  IMAD.WIDE R18, R14, 0x8, R18 ;  /* 0x000000080e127825 */ /* 0x002fcc00078e0212 */
[----:B------:R-:W3:Y:S01]  /*40a0*/  LDG.E.64 R18, desc[UR6][R18.64] ;  /* 0x0000000612127981 */ /* 0x000ee2000c1e1b00 */
[----:B------:R-:W-:Y:S01]  /*40b0*/  FSETP.GEU.AND P1, PT, |R31|, 6.5827683646048100446e-37, PT ;  /* 0x036000001f00780b */ /* 0x000fe20003f2e200 */
[----:B--2---:R-:W-:Y:S01]  /*40c0*/  DADD R56, R36, R36 ;  /* 0x0000000024387229 */ /* 0x004fe20000000024 */
[----:B------:R-:W-:-:S07]  /*40d0*/  IMAD.MOV.U32 R36, RZ, RZ, 0x1 ;  /* 0x00000001ff247424 */ /* 0x000fce00078e00ff */
        /* <DEDUP_REMOVED lines=21> */
.L_x_74:
[----:B------:R-:W0:Y:S01]  /*4230*/  LDC.64 R40, c[0x0][0x390] ;  /* 0x0000e400ff287b82 */ /* 0x000e220000000a00 */
[----:B------:R-:W-:-:S06]  /*4240*/  IMAD.WIDE R36, R10, 0x8, R20 ;  /* 0x000000080a247825 */ /* 0x000fcc00078e0214 */
[----:B------:R-:W2:Y:S01]  /*4250*/  LDG.E.64 R36, desc[UR6][R36.64] ;  /* 0x0000000624247981 */ /* 0x000ea2000c1e1b00 */
[----:B------:R-:W1:Y:S01]  /*4260*/  LDC.64 R32, c[0x4][0x40] ;  /* 0x01001000ff207b82 */ /* 0x000e620000000a00 */
[----:B0-----:R-:W-:-:S06]  /*4270*/  IMAD.WIDE R40, R14, 0x8, R40 ;  /* 0x000000080e287825 */ /* 0x001fcc00078e0228 */
[----:B------:R-:W2:Y:S04]  /*4280*/  LDG.E.64 R40, desc[UR6][R40.64] ;  /* 0x0000000628287981 */ /* 0x000ea8000c1e1b00 */
[----:B-1----:R-:W5:Y:S01]  /*4290*/  LDG.E.64 R32, desc[UR6][R32.64] ;  /* 0x0000000620207981 */ /* 0x002f62000c1e1b00 */
[----:B------:R-:W-:Y:S01]  /*42a0*/  DADD R14, -RZ, |R16| ;  /* 0x00000000ff0e7229 */ /* 0x000fe20000000510 */
[----:B------:R-:W-:Y:S01]  /*42b0*/  BSSY.RECONVERGENT B0, `(.L_x_75) ;  /* 0x0000006000007945 */ /* 0x000fe20003800200 */
[----:B------:R-:W-:Y:S01]  /*42c0*/  MOV R9, 0x4310 ;  /* 0x0000431000097802 */ /* 0x000fe20000000f00 */
[----:B--2---:R-:W-:-:S08]  /*42d0*/  DADD R20, R36, -R40 ;  /* 0x0000000024147229 */ /* 0x004fd00000000828 */
[----:B------:R-:W-:Y:S01]  /*42e0*/  DFMA R20, R20, -R54, R34 ;  /* 0x800000361414722b */ /* 0x000fe20000000022 */
[----:B------:R-:W-:-:S10]  /*42f0*/  IMAD.MOV.U32 R54, RZ, RZ, R14 ;  /* 0x000000ffff367224 */ /* 0x000fd400078e000e */
[----:B-----5:R-:W-:Y:S05]  /*4300*/  CALL.REL.NOINC `($_Z6kernelPdS_S_S_S_S_S_$__internal_accurate_pow) ;  /* 0x0000000c00f07944 */ /* 0x020fea0003c00000 */
[----:B------:R-:W-:Y:S05]  /*4310*/  BSYNC.RECONVERGENT B0 ;  /* 0x0000000000007941 */ /* 0x000fea0003800200 */
.L_x_75:
        /* <DEDUP_REMOVED lines=14> */
.L_x_76:
        /* <DEDUP_REMOVED lines=17> */
[----:B------:R-:W-:Y:S01]  /*4510*/  MOV R55, R57 ;  /* 0x0000003900377202 */ /* 0x000fe20000000f00 */
[----:B------:R-:W-:Y:S01]  /*4520*/  IMAD.MOV.U32 R54, RZ, RZ, R30 ;  /* 0x000000ffff367224 */ /* 0x000fe200078e001e */
[----:B------:R-:W-:Y:S01]  /*4530*/  MOV R9, 0x4560 ;  /* 0x0000456000097802 */ /* 0x000fe20000000f00 */
[----:B------:R-:W-:-:S07]  /*4540*/  IMAD.MOV.U32 R15, RZ, RZ, R31 ;  /* 0x000000ffff0f7224 */ /* 0x000fce00078e001f */
[----:B------:R-:W-:Y:S05]  /*4550*/  CALL.REL.NOINC `($__internal_1_$__cuda_sm20_div_rn_f64_full) ;  /* 0x0000000400c47944 */ /* 0x000fea0003c00000 */
[----:B------:R-:W-:-:S07]  /*4560*/  IMAD.MOV.U32 R55, RZ, RZ, R15 ;  /* 0x000000ffff377224 */ /* 0x000fce00078e000f */
.L_x_78:
[----:B------:R-:W-:Y:S05]  /*4570*/  BSYNC.RECONVERGENT B3 ;  /* 0x0000000000037941 */ /* 0x000fea0003800200 */
.L_x_77:
        /* <DEDUP_REMOVED lines=12> */
.L_x_79:
        /* <DEDUP_REMOVED lines=14> */
.L_x_80:
        /* <DEDUP_REMOVED lines=23> */
.L_x_82:
[----:B------:R-:W-:Y:S05]  /*4890*/  BSYNC.RECONVERGENT B3 ;  /* 0x0000000000037941 */ /* 0x000fea0003800200 */
.L_x_81:
[----:B------:R-:W-:-:S06]  /*48a0*/  IMAD.WIDE R26, R10, 0x8, R26 ;  /* 0x000000080a1a7825 */ /* 0x000fcc00078e021a */
[----:B------:R-:W2:Y:S02]  /*48b0*/  LDG.E.64 R26, desc[UR6][R26.64] ;  /* 0x000000061a1a7981 */ /* 0x000ea4000c1e1b00 */
[----:B--2---:R-:W-:-:S08]  /*48c0*/  DADD R24, -R24, R26 ;  /* 0x0000000018187229 */ /* 0x004fd0000000011a */
[----:B------:R-:W-:-:S08]  /*48d0*/  DADD R24, R18, R24 ;  /* 0x0000000012187229 */ /* 0x000fd00000000018 */
[----:B------:R-:W-:-:S08]  /*48e0*/  DFMA R16, R24, R54, R16 ;  /* 0x000000361810722b */ /* 0x000fd00000000010 */
[----:B------:R-:W-:-:S07]  /*48f0*/  DFMA R16, R32, R16, R20 ;  /* 0x000000102010722b */ /* 0x000fce0000000014 */
[----:B------:R1:W-:Y:S04]  /*4900*/  STG.E.64 desc[UR6][R38.64], R16 ;  /* 0x0000001026007986 */ /* 0x0003e8000c101b06 */
.L_x_56:
[----:B------:R-:W-:Y:S05]  /*4910*/  BSYNC.RECONVERGENT B1 ;  /* 0x0000000000017941 */ /* 0x000fea0003800200 */
.L_x_55:
[----:B------:R-:W-:-:S04]  /*4920*/  IADD3 R12, PT, PT, R12, 0x1, RZ ;  /* 0x000000010c0c7810 */ /* 0x000fc80007ffe0ff */
[----:B------:R-:W-:-:S13]  /*4930*/  ISETP.GE.AND P0, PT, R12, R6, PT ;  /* 0x000000060c00720c */ /* 0x000fda0003f06270 */
[----:B------:R-:W-:Y:S05]  /*4940*/  @!P0 BRA `(.L_x_83) ;  /* 0xffffffe000c88947 */ /* 0x000fea000383ffff */
.L_x_54:
[----:B------:R-:W-:Y:S05]  /*4950*/  BSYNC.RECONVERGENT B2 ;  /* 0x0000000000027941 */ /* 0x000fea0003800200 */
.L_x_53:
[----:B0----5:R-:W0:Y:S08]  /*4960*/  LDC.64 R10, c[0x4][0x10] ;  /* 0x01000400ff0a7b82 */ /* 0x021e300000000a00 */
[----:B------:R-:W-:Y:S06]  /*4970*/  BAR.SYNC.DEFER_BLOCKING 0x0 ;  /* 0x0000000000007b1d */ /* 0x000fec0000010000 */
[----:B0-----:R-:W2:Y:S01]  /*4980*/  LDG.E R10, desc[UR6][R10.64] ;  /* 0x000000060a0a7981 */ /* 0x001ea2000c1e1900 */
[----:B------:R-:W-:-:S06]  /*4990*/  UIADD3 UR4, UPT, UPT, UR4, 0x1, URZ ;  /* 0x0000000104047890 */ /* 0x000fcc000fffe0ff */
[----:B--2---:R-:W-:-:S13]  /*49a0*/  ISETP.LE.AND P0, PT, R10, UR4, PT ;  /* 0x000000040a007c0c */ /* 0x004fda000bf03270 */
[----:B------:R-:W-:Y:S05]  /*49b0*/  @!P0 BRA `(.L_x_84) ;  /* 0xffffffb8004c8947 */ /* 0x000fea000383ffff */
[----:B------:R-:W-:Y:S05]  /*49c0*/  EXIT ;  /* 0x000000000000794d */ /* 0x000fea0003800000 */
        .weak           $__internal_0_$__cuda_sm20_dblrcp_rn_slowpath_v3
        .type           $__internal_0_$__cuda_sm20_dblrcp_rn_slowpath_v3,@function
        .size           $__internal_0_$__cuda_sm20_dblrcp_rn_slowpath_v3,($__internal_1_$__cuda_sm20_div_rn_f64_full - $__internal_0_$__cuda_sm20_dblrcp_rn_slowpath_v3)
$__internal_0_$__cuda_sm20_dblrcp_rn_slowpath_v3:
[----:B------:R-:W-:Y:S01]  /*49d0*/  DSETP.GTU.AND P0, PT, |R16|, +INF , PT ;  /* 0x7ff000001000742a */ /* 0x000fe20003f0c200 */
[----:B------:R-:W-:-:S13]  /*49e0*/  BSSY.RECONVERGENT B0, `(.L_x_85) ;  /* 0x0000023000007945 */ /* 0x000fda0003800200 */
[----:B------:R-:W-:Y:S05]  /*49f0*/  @P0 BRA `(.L_x_86) ;  /* 0x00000000007c0947 */ /* 0x000fea0003800000 */
[----:B------:R-:W-:-:S05]  /*4a00*/  LOP3.LUT R9, R17, 0x7fffffff, RZ, 0xc0, !PT ;  /* 0x7fffffff11097812 */ /* 0x000fca00078ec0ff */
[----:B------:R-:W-:-:S05]  /*4a10*/  VIADD R15, R9, 0xffffffff ;  /* 0xffffffff090f7836 */ /* 0x000fca0000000000 */
[----:B------:R-:W-:-:S13]  /*4a20*/  ISETP.GE.U32.AND P0, PT, R15, 0x7fefffff, PT ;  /* 0x7fefffff0f00780c */ /* 0x000fda0003f06070 */
[----:B------:R-:W-:Y:S01]  /*4a30*/  @P0 LOP3.LUT R19, R17, 0x7ff00000, RZ, 0x3c, !PT ;  /* 0x7ff0000011130812 */ /* 0x000fe200078e3cff */
[----:B------:R-:W-:Y:S01]  /*4a40*/  @P0 IMAD.MOV.U32 R18, RZ, RZ, RZ ;  /* 0x000000ffff120224 */ /* 0x000fe200078e00ff */
[----:B------:R-:W-:Y:S06]  /*4a50*/  @P0 BRA `(.L_x_87) ;  /* 0x00000000006c0947 */ /* 0x000fec0003800000 */
[----:B------:R-:W-:-:S13]  /*4a60*/  ISETP.GE.U32.AND P0, PT, R9, 0x1000001, PT ;  /* 0x010000010900780c */ /* 0x000fda0003f06070 */
[----:B------:R-:W-:Y:S05]  /*4a70*/  @!P0 BRA `(.L_x_88) ;  /* 0x0000000000348947 */ /* 0x000fea0003800000 */
[----:B------:R-:W-:Y:S02]  /*4a80*/  VIADD R19, R17, 0xc0200000 ;  /* 0xc020000011137836 */ /* 0x000fe40000000000 */
[----:B------:R-:W-:Y:S02]  /*4a90*/  IMAD.MOV.U32 R18, RZ, RZ, R16 ;  /* 0x000000ffff127224 */ /* 0x000fe400078e0010 */
[----:B------:R-:W0:Y:S04]  /*4aa0*/  MUFU.RCP64H R21, R19 ;  /* 0x0000001300157308 */ /* 0x000e280000001800 */
[----:B0-----:R-:W-:-:S08]  /*4ab0*/  DFMA R22, -R18, R20, 1 ;  /* 0x3ff000001216742b */ /* 0x001fd00000000114 */
[----:B------:R-:W-:-:S08]  /*4ac0*/  DFMA R22, R22, R22, R22 ;  /* 0x000000161616722b */ /* 0x000fd00000000016 */
[----:B------:R-:W-:-:S08]  /*4ad0*/  DFMA R22, R20, R22, R20 ;  /* 0x000000161416722b */ /* 0x000fd00000000014 */
[----:B------:R-:W-:-:S08]  /*4ae0*/  DFMA R20, -R18, R22, 1 ;  /* 0x3ff000001214742b */ /* 0x000fd00000000116 */
[----:B------:R-:W-:-:S08]  /*4af0*/  DFMA R20, R22, R20, R22 ;  /* 0x000000141614722b */ /* 0x000fd00000000016 */
[----:B------:R-:W-:-:S08]  /*4b00*/  DMUL R20, R20, 2.2250738585072013831e-308 ;  /* 0x0010000014147828 */ /* 0x000fd00000000000 */
[----:B------:R-:W-:-:S08]  /*4b10*/  DFMA R16, -R16, R20, 1 ;  /* 0x3ff000001010742b */ /* 0x000fd00000000114 */
[----:B------:R-:W-:-:S08]  /*4b20*/  DFMA R16, R16, R16, R16 ;  /* 0x000000101010722b */ /* 0x000fd00000000010 */
[----:B------:R-:W-:Y:S01]  /*4b30*/  DFMA R18, R20, R16, R20 ;  /* 0x000000101412722b */ /* 0x000fe20000000014 */
[----:B------:R-:W-:Y:S10]  /*4b40*/  BRA `(.L_x_87) ;  /* 0x0000000000307947 */ /* 0x000ff40003800000 */
.L_x_88:
[----:B------:R-:W-:Y:S01]  /*4b50*/  DMUL R16, R16, 8.11296384146066816958e+31 ;  /* 0x4690000010107828 */ /* 0x000fe20000000000 */
[----:B------:R-:W-:-:S05]  /*4b60*/  IMAD.MOV.U32 R18, RZ, RZ, R20 ;  /* 0x000000ffff127224 */ /* 0x000fca00078e0014 */
[----:B------:R-:W0:Y:S02]  /*4b70*/  MUFU.RCP64H R19, R17 ;  /* 0x0000001100137308 */ /* 0x000e240000001800 */
[----:B0-----:R-:W-:-:S08]  /*4b80*/  DFMA R20, -R16, R18, 1 ;  /* 0x3ff000001014742b */ /* 0x001fd00000000112 */
[----:B------:R-:W-:-:S08]  /*4b90*/  DFMA R20, R20, R20, R20 ;  /* 0x000000141414722b */ /* 0x000fd00000000014 */
[----:B------:R-:W-:-:S08]  /*4ba0*/  DFMA R20, R18, R20, R18 ;  /* 0x000000141214722b */ /* 0x000fd00000000012 */
[----:B------:R-:W-:-:S08]  /*4bb0*/  DFMA R18, -R16, R20, 1 ;  /* 0x3ff000001012742b */ /* 0x000fd00000000114 */
[----:B------:R-:W-:-:S08]  /*4bc0*/  DFMA R18, R20, R18, R20 ;  /* 0x000000121412722b */ /* 0x000fd00000000014 */
[----:B------:R-:W-:Y:S01]  /*4bd0*/  DMUL R18, R18, 8.11296384146066816958e+31 ;  /* 0x4690000012127828 */ /* 0x000fe20000000000 */
[----:B------:R-:W-:Y:S10]  /*4be0*/  BRA `(.L_x_87) ;  /* 0x0000000000087947 */ /* 0x000ff40003800000 */
.L_x_86:
[----:B------:R-:W-:Y:S02]  /*4bf0*/  LOP3.LUT R19, R17, 0x80000, RZ, 0xfc, !PT ;  /* 0x0008000011137812 */ /* 0x000fe400078efcff */
[----:B------:R-:W-:-:S07]  /*4c00*/  MOV R18, R16 ;  /* 0x0000001000127202 */ /* 0x000fce0000000f00 */
.L_x_87:
[----:B------:R-:W-:Y:S05]  /*4c10*/  BSYNC.RECONVERGENT B0 ;  /* 0x0000000000007941 */ /* 0x000fea0003800200 */
.L_x_85:
[----:B------:R-:W-:Y:S02]  /*4c20*/  IMAD.MOV.U32 R16, RZ, RZ, R10 ;  /* 0x000000ffff107224 */ /* 0x000fe400078e000a */
[----:B------:R-:W-:Y:S02]  /*4c30*/  IMAD.MOV.U32 R17, RZ, RZ, 0x0 ;  /* 0x00000000ff117424 */ /* 0x000fe400078e00ff */
[----:B------:R-:W-:Y:S02]  /*4c40*/  IMAD.MOV.U32 R28, RZ, RZ, R18 ;  /* 0x000000ffff1c7224 */ /* 0x000fe400078e0012 */
[----:B------:R-:W-:Y:S01]  /*4c50*/  IMAD.MOV.U32 R29, RZ, RZ, R19 ;  /* 0x000000ffff1d7224 */ /* 0x000fe200078e0013 */
[----:B------:R-:W-:Y:S06]  /*4c60*/  RET.REL.NODEC R16 `(_Z6kernelPdS_S_S_S_S_S_) ;  /* 0xffffffb010e47950 */ /* 0x000fec0003c3ffff */
        .weak           $__internal_1_$__cuda_sm20_div_rn_f64_full
        .type           $__internal_1_$__cuda_sm20_div_rn_f64_full,@function
        .size           $__internal_1_$__cuda_sm20_div_rn_f64_full,($_Z6kernelPdS_S_S_S_S_S_$__internal_accurate_pow - $__internal_1_$__cuda_sm20_div_rn_f64_full)
$__internal_1_$__cuda_sm20_div_rn_f64_full:
[----:B------:R-:W-:Y:S01]  /*4c70*/  MOV R63, R15 ;  /* 0x0000000f003f7202 */ /* 0x000fe20000000f00 */
[----:B------:R-:W-:Y:S01]  /*4c80*/  IMAD.MOV.U32 R59, RZ, RZ, R55 ;  /* 0x000000ffff3b7224 */ /* 0x000fe200078e0037 */
[----:B------:R-:W-:Y:S01]  /*4c90*/  FSETP.GEU.AND P0, PT, |R55|, 1.469367938527859385e-39, PT ;  /* 0x001000003700780b */ /* 0x000fe20003f0e200 */
[----:B------:R-:W-:Y:S01]  /*4ca0*/  IMAD.MOV.U32 R58, RZ, RZ, R56 ;  /* 0x000000ffff3a7224 */ /* 0x000fe200078e0038 */
[----:B------:R-:W-:Y:S01]  /*4cb0*/  FSETP.GEU.AND P5, PT, |R63|, 1.469367938527859385e-39, PT ;  /* 0x001000003f00780b */ /* 0x000fe20003fae200 */
[----:B------:R-:W-:Y:S01]  /*4cc0*/  IMAD.MOV.U32 R62, RZ, RZ, R54 ;  /* 0x000000ffff3e7224 */ /* 0x000fe200078e0036 */
[C---:B------:R-:W-:Y:S01]  /*4cd0*/  LOP3.LUT R15, R55.reuse, 0x800fffff, RZ, 0xc0, !PT ;  /* 0x800fffff370f7812 */ /* 0x040fe200078ec0ff */
[----:B------:R-:W-:Y:S01]  /*4ce0*/  IMAD.MOV.U32 R60, RZ, RZ, R56 ;  /* 0x000000ffff3c7224 */ /* 0x000fe200078e0038 */
[----:B------:R-:W-:Y:S01]  /*4cf0*/  LOP3.LUT R55, R55, 0x7ff00000, RZ, 0xc0, !PT ;  /* 0x7ff0000037377812 */ /* 0x000fe200078ec0ff */
[----:B------:R-:W-:Y:S01]  /*4d00*/  IMAD.MOV.U32 R66, RZ, RZ, R62 ;  /* 0x000000ffff427224 */ /* 0x000fe200078e003e */
[----:B------:R-:W-:Y:S01]  /*4d10*/  LOP3.LUT R61, R15, 0x3ff00000, RZ, 0xfc, !PT ;  /* 0x3ff000000f3d7812 */ /* 0x000fe200078efcff */
[----:B------:R-:W-:Y:S01]  /*4d20*/  IMAD.MOV.U32 R64, RZ, RZ, 0x1 ;  /* 0x00000001ff407424 */ /* 0x000fe200078e00ff */
[----:B------:R-:W-:Y:S01]  /*4d30*/  LOP3.LUT R15, R63, 0x7ff00000, RZ, 0xc0, !PT ;  /* 0x7ff000003f0f7812 */ /* 0x000fe200078ec0ff */
[----:B------:R-:W-:Y:S02]  /*4d40*/  BSSY.RECONVERGENT B0, `(.L_x_89) ;  /* 0x0000053000007945 */ /* 0x000fe40003800200 */
[----:B------:R-:W-:Y:S01]  /*4d50*/  @!P0 DMUL R60, R58, 8.98846567431157953865e+307 ;  /* 0x7fe000003a3c8828 */ /* 0x000fe20000000000 */
[----:B------:R-:W-:-:S02]  /*4d60*/  ISETP.GE.U32.AND P4, PT, R15, R55, PT ;  /* 0x000000370f00720c */ /* 0x000fc40003f86070 */
[----:B------:R-:W-:-:S03]  /*4d70*/  @!P5 LOP3.LUT R54, R59, 0x7ff00000, RZ, 0xc0, !PT ;  /* 0x7ff000003b36d812 */ /* 0x000fc600078ec0ff */
[----:B------:R-:W0:Y:S01]  /*4d80*/  MUFU.RCP64H R65, R61 ;  /* 0x0000003d00417308 */ /* 0x000e220000001800 */
[----:B------:R-:W-:Y:S01]  /*4d90*/  @!P5 ISETP.GE.U32.AND P6, PT, R15, R54, PT ;  /* 0x000000360f00d20c */ /* 0x000fe20003fc6070 */
[----:B------:R-:W-:Y:S02]  /*4da0*/  IMAD.MOV.U32 R54, RZ, RZ, 0x1ca00000 ;  /* 0x1ca00000ff367424 */ /* 0x000fe400078e00ff */
[----:B------:R-:W-:-:S03]  /*4db0*/  @!P0 LOP3.LUT R55, R61, 0x7ff00000, RZ, 0xc0, !PT ;  /* 0x7ff000003d378812 */ /* 0x000fc600078ec0ff */
[C---:B------:R-:W-:Y:S02]  /*4dc0*/  @!P5 SEL R57, R54.reuse, 0x63400000, !P6 ;  /* 0x634000003639d807 */ /* 0x040fe40007000000 */
[----:B------:R-:W-:Y:S02]  /*4dd0*/  SEL R56, R54, 0x63400000, !P4 ;  /* 0x6340000036387807 */ /* 0x000fe40006000000 */
[--C-:B------:R-:W-:Y:S02]  /*4de0*/  @!P5 LOP3.LUT R57, R57, 0x80000000, R63.reuse, 0xf8, !PT ;  /* 0x800000003939d812 */ /* 0x100fe400078ef83f */
[----:B------:R-:W-:Y:S02]  /*4df0*/  LOP3.LUT R67, R56, 0x800fffff, R63, 0xf8, !PT ;  /* 0x800fffff38437812 */ /* 0x000fe400078ef83f */
[----:B------:R-:W-:Y:S02]  /*4e00*/  @!P5 LOP3.LUT R57, R57, 0x100000, RZ, 0xfc, !PT ;  /* 0x001000003939d812 */ /* 0x000fe400078efcff */
[----:B------:R-:W-:-:S06]  /*4e10*/  @!P5 MOV R56, RZ ;  /* 0x000000ff0038d202 */ /* 0x000fcc0000000f00 */
[----:B------:R-:W-:Y:S02]  /*4e20*/  @!P5 DFMA R66, R66, 2, -R56 ;  /* 0x400000004242d82b */ /* 0x000fe40000000838 */
[----:B0-----:R-:W-:-:S08]  /*4e30*/  DFMA R56, R64, -R60, 1 ;  /* 0x3ff000004038742b */ /* 0x001fd0000000083c */
[----:B------:R-:W-:-:S08]  /*4e40*/  DFMA R56, R56, R56, R56 ;  /* 0x000000383838722b */ /* 0x000fd00000000038 */
[----:B------:R-:W-:-:S08]  /*4e50*/  DFMA R64, R64, R56, R64 ;  /* 0x000000384040722b */ /* 0x000fd00000000040 */
[----:B------:R-:W-:-:S08]  /*4e60*/  DFMA R68, R64, -R60, 1 ;  /* 0x3ff000004044742b */ /* 0x000fd0000000083c */
[----:B------:R-:W-:-:S08]  /*4e70*/  DFMA R68, R64, R68, R64 ;  /* 0x000000444044722b */ /* 0x000fd00000000040 */
[----:B------:R-:W-:-:S08]  /*4e80*/  DMUL R56, R68, R66 ;  /* 0x0000004244387228 */ /* 0x000fd00000000000 */
[----:B------:R-:W-:-:S08]  /*4e90*/  DFMA R64, R56, -R60, R66 ;  /* 0x8000003c3840722b */ /* 0x000fd00000000042 */
[----:B------:R-:W-:Y:S01]  /*4ea0*/  DFMA R64, R68, R64, R56 ;  /* 0x000000404440722b */ /* 0x000fe20000000038 */
[----:B------:R-:W-:Y:S01]  /*4eb0*/  IMAD.MOV.U32 R56, RZ, RZ, R15 ;  /* 0x000000ffff387224 */ /* 0x000fe200078e000f */
[----:B------:R-:W-:-:S05]  /*4ec0*/  @!P5 LOP3.LUT R56, R67, 0x7ff00000, RZ, 0xc0, !PT ;  /* 0x7ff000004338d812 */ /* 0x000fca00078ec0ff */
[----:B------:R-:W-:-:S05]  /*4ed0*/  VIADD R57, R56, 0xffffffff ;  /* 0xffffffff38397836 */ /* 0x000fca0000000000 */
[----:B------:R-:W-:Y:S01]  /*4ee0*/  ISETP.GT.U32.AND P0, PT, R57, 0x7feffffe, PT ;  /* 0x7feffffe3900780c */ /* 0x000fe20003f04070 */
[----:B------:R-:W-:-:S05]  /*4ef0*/  VIADD R57, R55, 0xffffffff ;  /* 0xffffffff37397836 */ /* 0x000fca0000000000 */
[----:B------:R-:W-:-:S13]  /*4f00*/  ISETP.GT.U32.OR P0, PT, R57, 0x7feffffe, P0 ;  /* 0x7feffffe3900780c */ /* 0x000fda0000704470 */
[----:B------:R-:W-:Y:S05]  /*4f10*/  @P0 BRA `(.L_x_90) ;  /* 0x0000000000740947 */ /* 0x000fea0003800000 */
[----:B------:R-:W-:-:S04]  /*4f20*/  LOP3.LUT R55, R59, 0x7ff00000, RZ, 0xc0, !PT ;  /* 0x7ff000003b377812 */ /* 0x000fc800078ec0ff */
[CC--:B------:R-:W-:Y:S02]  /*4f30*/  ISETP.GE.U32.AND P0, PT, R15.reuse, R55.reuse, PT ;  /* 0x000000370f00720c */ /* 0x0c0fe40003f06070 */
[----:B------:R-:W-:Y:S02]  /*4f40*/  VIADDMNMX R15, R15, -R55, 0xb9600000, !PT ;  /* 0xb96000000f0f7446 */ /* 0x000fe40007800937 */
[----:B------:R-:W-:Y:S02]  /*4f50*/  SEL R54, R54, 0x63400000, !P0 ;  /* 0x6340000036367807 */ /* 0x000fe40004000000 */
[----:B------:R-:W-:-:S05]  /*4f60*/  VIMNMX R15, PT, PT, R15, 0x46a00000, PT ;  /* 0x46a000000f0f7848 */ /* 0x000fca0003fe0100 */
[----:B------:R-:W-:Y:S02]  /*4f70*/  IMAD.IADD R15, R15, 0x1, -R54 ;  /* 0x000000010f0f7824 */ /* 0x000fe400078e0a36 */
[----:B------:R-:W-:-:S03]  /*4f80*/  IMAD.MOV.U32 R54, RZ, RZ, RZ ;  /* 0x000000ffff367224 */ /* 0x000fc600078e00ff */
[----:B------:R-:W-:-:S06]  /*4f90*/  IADD3 R55, PT, PT, R15, 0x7fe00000, RZ ;  /* 0x7fe000000f377810 */ /* 0x000fcc0007ffe0ff */
[----:B------:R-:W-:-:S10]  /*4fa0*/  DMUL R68, R64, R54 ;  /* 0x0000003640447228 */ /* 0x000fd40000000000 */
[----:B------:R-:W-:-:S13]  /*4fb0*/  FSETP.GTU.AND P0, PT, |R69|, 1.469367938527859385e-39, PT ;  /* 0x001000004500780b */ /* 0x000fda0003f0c200 */
[----:B------:R-:W-:Y:S05]  /*4fc0*/  @P0 BRA `(.L_x_91) ;  /* 0x0000000000a80947 */ /* 0x000fea0003800000 */
[----:B------:R-:W-:Y:S01]  /*4fd0*/  DFMA R60, R64, -R60, R66 ;  /* 0x8000003c403c722b */ /* 0x000fe20000000042 */
[----:B------:R-:W-:-:S09]  /*4fe0*/  IMAD.MOV.U32 R58, RZ, RZ, RZ ;  /* 0x000000ffff3a7224 */ /* 0x000fd200078e00ff */
[C---:B------:R-:W-:Y:S02]  /*4ff0*/  FSETP.NEU.AND P0, PT, R61.reuse, RZ, PT ;  /* 0x000000ff3d00720b */ /* 0x040fe40003f0d000 */
[----:B------:R-:W-:-:S04]  /*5000*/  LOP3.LUT R54, R61, 0x80000000, R59, 0x48, !PT ;  /* 0x800000003d367812 */ /* 0x000fc800078e483b */
[----:B------:R-:W-:-:S07]  /*5010*/  LOP3.LUT R59, R54, R55, RZ, 0xfc, !PT ;  /* 0x00000037363b7212 */ /* 0x000fce00078efcff */
[----:B------:R-:W-:Y:S05]  /*5020*/  @!P0 BRA `(.L_x_91) ;  /* 0x0000000000908947 */ /* 0x000fea0003800000 */
[----:B------:R-:W-:Y:S01]  /*5030*/  IMAD.MOV R57, RZ, RZ, -R15 ;  /* 0x000000ffff397224 */ /* 0x000fe200078e0a0f */
[----:B------:R-:W-:Y:S01]  /*5040*/  IADD3 R15, PT, PT, -R15, -0x43300000, RZ ;  /* 0xbcd000000f0f7810 */ /* 0x000fe20007ffe1ff */
[----:B------:R-:W-:-:S06]  /*5050*/  IMAD.MOV.U32 R56, RZ, RZ, RZ ;  /* 0x000000ffff387224 */ /* 0x000fcc00078e00ff */
[----:B------:R-:W-:Y:S02]  /*5060*/  DFMA R56, R68, -R56, R64 ;  /* 0x800000384438722b */ /* 0x000fe40000000040 */
[----:B------:R-:W-:-:S08]  /*5070*/  DMUL.RP R64, R64, R58 ;  /* 0x0000003a40407228 */ /* 0x000fd00000008000 */
[----:B------:R-:W-:Y:S02]  /*5080*/  FSETP.NEU.AND P0, PT, |R57|, R15, PT ;  /* 0x0000000f3900720b */ /* 0x000fe40003f0d200 */
[----:B------:R-:W-:Y:S02]  /*5090*/  LOP3.LUT R54, R65, R54, RZ, 0x3c, !PT ;  /* 0x0000003641367212 */ /* 0x000fe400078e3cff */
[----:B------:R-:W-:Y:S02]  /*50a0*/  FSEL R15, R64, R68, !P0 ;  /* 0x00000044400f7208 */ /* 0x000fe40004000000 */
[----:B------:R-:W-:-:S03]  /*50b0*/  FSEL R54, R54, R69, !P0 ;  /* 0x0000004536367208 */ /* 0x000fc60004000000 */
[----:B------:R-:W-:Y:S01]  /*50c0*/  IMAD.MOV.U32 R68, RZ, RZ, R15 ;  /* 0x000000ffff447224 */ /* 0x000fe200078e000f */
[----:B------:R-:W-:Y:S01]  /*50d0*/  MOV R69, R54 ;  /* 0x0000003600457202 */ /* 0x000fe20000000f00 */
[----:B------:R-:W-:Y:S06]  /*50e0*/  BRA `(.L_x_91) ;  /* 0x0000000000607947 */ /* 0x000fec0003800000 */
.L_x_90:
[----:B------:R-:W-:-:S14]  /*50f0*/  DSETP.NAN.AND P0, PT, R62, R62, PT ;  /* 0x0000003e3e00722a */ /* 0x000fdc0003f08000 */
[----:B------:R-:W-:Y:S05]  /*5100*/  @P0 BRA `(.L_x_92) ;  /* 0x00000000004c0947 */ /* 0x000fea0003800000 */
[----:B------:R-:W-:-:S14]  /*5110*/  DSETP.NAN.AND P0, PT, R58, R58, PT ;  /* 0x0000003a3a00722a */ /* 0x000fdc0003f08000 */
[----:B------:R-:W-:Y:S05]  /*5120*/  @P0 BRA `(.L_x_93) ;  /* 0x0000000000340947 */ /* 0x000fea0003800000 */
[----:B------:R-:W-:Y:S01]  /*5130*/  ISETP.NE.AND P0, PT, R56, R55, PT ;  /* 0x000000373800720c */ /* 0x000fe20003f05270 */
[----:B------:R-:W-:Y:S02]  /*5140*/  IMAD.MOV.U32 R68, RZ, RZ, 0x0 ;  /* 0x00000000ff447424 */ /* 0x000fe400078e00ff */
[----:B------:R-:W-:-:S10]  /*5150*/  IMAD.MOV.U32 R69, RZ, RZ, -0x80000 ;  /* 0xfff80000ff457424 */ /* 0x000fd400078e00ff */
[----:B------:R-:W-:Y:S05]  /*5160*/  @!P0 BRA `(.L_x_91) ;  /* 0x0000000000408947 */ /* 0x000fea0003800000 */
[----:B------:R-:W-:Y:S02]  /*5170*/  ISETP.NE.AND P0, PT, R56, 0x7ff00000, PT ;  /* 0x7ff000003800780c */ /* 0x000fe40003f05270 */
[----:B------:R-:W-:Y:S02]  /*5180*/  LOP3.LUT R15, R63, 0x80000000, R59, 0x48, !PT ;  /* 0x800000003f0f7812 */ /* 0x000fe400078e483b */
[----:B------:R-:W-:-:S13]  /*5190*/  ISETP.EQ.OR P0, PT, R55, RZ, !P0 ;  /* 0x000000ff3700720c */ /* 0x000fda0004702670 */
[----:B------:R-:W-:Y:S01]  /*51a0*/  @P0 LOP3.LUT R54, R15, 0x7ff00000, RZ, 0xfc, !PT ;  /* 0x7ff000000f360812 */ /* 0x000fe200078efcff */
[----:B------:R-:W-:Y:S02]  /*51b0*/  @!P0 IMAD.MOV.U32 R68, RZ, RZ, RZ ;  /* 0x000000ffff448224 */ /* 0x000fe400078e00ff */
[----:B------:R-:W-:Y:S01]  /*51c0*/  @!P0 IMAD.MOV.U32 R69, RZ, RZ, R15 ;  /* 0x000000ffff458224 */ /* 0x000fe200078e000f */
[----:B------:R-:W-:Y:S01]  /*51d0*/  @P0 MOV R69, R54 ;  /* 0x0000003600450202 */ /* 0x000fe20000000f00 */
[----:B------:R-:W-:Y:S01]  /*51e0*/  @P0 IMAD.MOV.U32 R68, RZ, RZ, RZ ;  /* 0x000000ffff440224 */ /* 0x000fe200078e00ff */
[----:B------:R-:W-:Y:S06]  /*51f0*/  BRA `(.L_x_91) ;  /* 0x00000000001c7947 */ /* 0x000fec0003800000 */
.L_x_93:
[----:B------:R-:W-:Y:S01]  /*5200*/  LOP3.LUT R15, R59, 0x80000, RZ, 0xfc, !PT ;  /* 0x000800003b0f7812 */ /* 0x000fe200078efcff */
[----:B------:R-:W-:-:S04]  /*5210*/  IMAD.MOV.U32 R68, RZ, RZ, R58 ;  /* 0x000000ffff447224 */ /* 0x000fc800078e003a */
[----:B------:R-:W-:Y:S01]  /*5220*/  IMAD.MOV.U32 R69, RZ, RZ, R15 ;  /* 0x000000ffff457224 */ /* 0x000fe200078e000f */
[----:B------:R-:W-:Y:S06]  /*5230*/  BRA `(.L_x_91) ;  /* 0x00000000000c7947 */ /* 0x000fec0003800000 */
.L_x_92:
[----:B------:R-:W-:Y:S01]  /*5240*/  LOP3.LUT R15, R63, 0x80000, RZ, 0xfc, !PT ;  /* 0x000800003f0f7812 */ /* 0x000fe200078efcff */
[----:B------:R-:W-:-:S04]  /*5250*/  IMAD.MOV.U32 R68, RZ, RZ, R62 ;  /* 0x000000ffff447224 */ /* 0x000fc800078e003e */
[----:B------:R-:W-:-:S07]  /*5260*/  IMAD.MOV.U32 R69, RZ, RZ, R15 ;  /* 0x000000ffff457224 */ /* 0x000fce00078e000f */
.L_x_91:
[----:B------:R-:W-:Y:S05]  /*5270*/  BSYNC.RECONVERGENT B0 ;  /* 0x0000000000007941 */ /* 0x000fea0003800200 */
.L_x_89:
[----:B------:R-:W-:Y:S01]  /*5280*/  IMAD.MOV.U32 R56, RZ, RZ, R9 ;  /* 0x000000ffff387224 */ /* 0x000fe200078e0009 */
[----:B------:R-:W-:Y:S01]  /*5290*/  MOV R15, R69 ;  /* 0x00000045000f7202 */ /* 0x000fe20000000f00 */
[----:B------:R-:W-:Y:S02]  /*52a0*/  IMAD.MOV.U32 R57, RZ, RZ, 0x0 ;  /* 0x00000000ff397424 */ /* 0x000fe400078e00ff */
[----:B------:R-:W-:Y:S02]  /*52b0*/  IMAD.MOV.U32 R54, RZ, RZ, R68 ;  /* 0x000000ffff367224 */ /* 0x000fe400078e0044 */
[----:B------:R-:W-:Y:S05]  /*52c0*/  RET.REL.NODEC R56 `(_Z6kernelPdS_S_S_S_S_S_) ;  /* 0xffffffac384c7950 */ /* 0x000fea0003c3ffff */
        .type           $_Z6kernelPdS_S_S_S_S_S_$__internal_accurate_pow,@function
        .size           $_Z6kernelPdS_S_S_S_S_S_$__internal_accurate_pow,(.L_x_98 - $_Z6kernelPdS_S_S_S_S_S_$__internal_accurate_pow)
$_Z6kernelPdS_S_S_S_S_S_$__internal_accurate_pow:
[----:B------:R-:W-:Y:S01]  /*52d0*/  ISETP.GT.U32.AND P2, PT, R15, 0xfffff, PT ;  /* 0x000fffff0f00780c */ /* 0x000fe20003f44070 */
[--C-:B------:R-:W-:Y:S01]  /*52e0*/  IMAD.MOV.U32 R55, RZ, RZ, R15.reuse ;  /* 0x000000ffff377224 */ /* 0x100fe200078e000f */
[----:B------:R-:W-:Y:S01]  /*52f0*/  MOV R59, 0x3ed0f5d2 ;  /* 0x3ed0f5d2003b7802 */ /* 0x000fe20000000f00 */
[----:B------:R-:W-:Y:S01]  /*5300*/  IMAD.MOV.U32 R58, RZ, RZ, 0x41ad3b5a ;  /* 0x41ad3b5aff3a7424 */ /* 0x000fe200078e00ff */
[----:B------:R-:W-:Y:S01]  /*5310*/  UMOV UR10, 0x7d2cafe2 ;  /* 0x7d2cafe2000a7882 */ /* 0x000fe20000000000 */
[----:B------:R-:W-:Y:S01]  /*5320*/  UMOV UR11, 0x3eb0f5ff ;  /* 0x3eb0f5ff000b7882 */ /* 0x000fe20000000000 */
[----:B------:R-:W-:Y:S01]  /*5330*/  SHF.R.U32.HI R15, RZ, 0x14, R15 ;  /* 0x00000014ff0f7819 */ /* 0x000fe2000001160f */
[----:B------:R-:W-:Y:S01]  /*5340*/  UMOV UR12, 0x3b39803f ;  /* 0x3b39803f000c7882 */ /* 0x000fe20000000000 */
[----:B------:R-:W-:-:S05]  /*5350*/  UMOV UR13, 0x3c7abc9e ;  /* 0x3c7abc9e000d7882 */ /* 0x000fca0000000000 */
[----:B------:R-:W-:-:S10]  /*5360*/  @!P2 DMUL R56, R54, 1.80143985094819840000e+16 ;  /* 0x435000003638a828 */ /* 0x000fd40000000000 */
[----:B------:R-:W-:Y:S01]  /*5370*/  @!P2 IMAD.MOV.U32 R55, RZ, RZ, R57 ;  /* 0x000000ffff37a224 */ /* 0x000fe200078e0039 */
[----:B------:R-:W-:Y:S01]  /*5380*/  @!P2 LEA.HI R15, R57, 0xffffffca, RZ, 0xc ;  /* 0xffffffca390fa811 */ /* 0x000fe200078f60ff */
[----:B------:R-:W-:-:S03]  /*5390*/  @!P2 IMAD.MOV.U32 R54, RZ, RZ, R56 ;  /* 0x000000ffff36a224 */ /* 0x000fc600078e0038 */
[----:B------:R-:W-:Y:S02]  /*53a0*/  LOP3.LUT R55, R55, 0x800fffff, RZ, 0xc0, !PT ;  /* 0x800fffff37377812 */ /* 0x000fe400078ec0ff */
[----:B------:R-:W-:Y:S02]  /*53b0*/  MOV R62, R54 ;  /* 0x00000036003e7202 */ /* 0x000fe40000000f00 */
[----:B------:R-:W-:-:S04]  /*53c0*/  LOP3.LUT R55, R55, 0x3ff00000, RZ, 0xfc, !PT ;  /* 0x3ff0000037377812 */ /* 0x000fc800078efcff */
[----:B------:R-:W-:Y:S01]  /*53d0*/  ISETP.GE.U32.AND P3, PT, R55, 0x3ff6a09f, PT ;  /* 0x3ff6a09f3700780c */ /* 0x000fe20003f66070 */
[----:B------:R-:W-:-:S12]  /*53e0*/  IMAD.MOV.U32 R63, RZ, RZ, R55 ;  /* 0x000000ffff3f7224 */ /* 0x000fd800078e0037 */
[----:B------:R-:W-:-:S04]  /*53f0*/  @P3 VIADD R54, R63, 0xfff00000 ;  /* 0xfff000003f363836 */ /* 0x000fc80000000000 */
[----:B------:R-:W-:Y:S02]  /*5400*/  @P3 IMAD.MOV.U32 R63, RZ, RZ, R54 ;  /* 0x000000ffff3f3224 */ /* 0x000fe400078e0036 */
[----:B------:R-:W-:-:S04]  /*5410*/  IMAD.MOV.U32 R54, RZ, RZ, RZ ;  /* 0x000000ffff367224 */ /* 0x000fc800078e00ff */
[C---:B------:R-:W-:Y:S02]  /*5420*/  DADD R60, R62.reuse, 1 ;  /* 0x3ff000003e3c7429 */ /* 0x040fe40000000000 */
[----:B------:R-:W-:-:S04]  /*5430*/  DADD R62, R62, -1 ;  /* 0xbff000003e3e7429 */ /* 0x000fc80000000000 */
[----:B------:R-:W0:Y:S02]  /*5440*/  MUFU.RCP64H R55, R61 ;  /* 0x0000003d00377308 */ /* 0x000e240000001800 */
[----:B0-----:R-:W-:-:S08]  /*5450*/  DFMA R60, -R60, R54, 1 ;  /* 0x3ff000003c3c742b */ /* 0x001fd00000000136 */
[----:B------:R-:W-:-:S08]  /*5460*/  DFMA R60, R60, R60, R60 ;  /* 0x0000003c3c3c722b */ /* 0x000fd0000000003c */
[----:B------:R-:W-:-:S08]  /*5470*/  DFMA R60, R54, R60, R54 ;  /* 0x0000003c363c722b */ /* 0x000fd00000000036 */
[----:B------:R-:W-:-:S08]  /*5480*/  DMUL R54, R62, R60 ;  /* 0x0000003c3e367228 */ /* 0x000fd00000000000 */
[----:B------:R-:W-:-:S08]  /*5490*/  DFMA R54, R62, R60, R54 ;  /* 0x0000003c3e36722b */ /* 0x000fd00000000036 */
[-C--:B------:R-:W-:Y:S02]  /*54a0*/  DMUL R66, R54, R54.reuse ;  /* 0x0000003636427228 */ /* 0x080fe40000000000 */
[----:B------:R-:W-:Y:S02]  /*54b0*/  DADD R56, R62, -R54 ;  /* 0x000000003e387229 */ /* 0x000fe40000000836 */
[----:B------:R-:W-:-:S04]  /*54c0*/  DMUL R64, R54, R54 ;  /* 0x0000003636407228 */ /* 0x000fc80000000000 */
[----:B------:R-:W-:Y:S01]  /*54d0*/  DFMA R58, R66, UR10, R58 ;  /* 0x0000000a423a7c2b */ /* 0x000fe2000800003a */
[----:B------:R-:W-:Y:S01]  /*54e0*/  UMOV UR10, 0x75488a3f ;  /* 0x75488a3f000a7882 */ /* 0x000fe20000000000 */
[----:B------:R-:W-:Y:S01]  /*54f0*/  UMOV UR11, 0x3ef3b20a ;  /* 0x3ef3b20a000b7882 */ /* 0x000fe20000000000 */
[----:B------:R-:W-:-:S05]  /*5500*/  DADD R56, R56, R56 ;  /* 0x0000000038387229 */ /* 0x000fca0000000038 */
[----:B------:R-:W-:Y:S01]  /*5510*/  DFMA R58, R66, R58, UR10 ;  /* 0x0000000a423a7e2b */ /* 0x000fe2000800003a */
[----:B------:R-:W-:Y:S01]  /*5520*/  UMOV UR10, 0xe4faecd5 ;  /* 0xe4faecd5000a7882 */ /* 0x000fe20000000000 */
[----:B------:R-:W-:Y:S01]  /*5530*/  UMOV UR11, 0x3f1745cd ;  /* 0x3f1745cd000b7882 */ /* 0x000fe20000000000 */
[----:B------:R-:W-:-:S05]  /*5540*/  DFMA R56, R62, -R54, R56 ;  /* 0x800000363e38722b */ /* 0x000fca0000000038 */
[----:B------:R-:W-:Y:S01]  /*5550*/  DFMA R58, R66, R58, UR10 ;  /* 0x0000000a423a7e2b */ /* 0x000fe2000800003a */
[----:B------:R-:W-:Y:S01]  /*5560*/  UMOV UR10, 0x258a578b ;  /* 0x258a578b000a7882 */ /* 0x000fe20000000000 */
[----:B------:R-:W-:Y:S01]  /*5570*/  UMOV UR11, 0x3f3c71c7 ;  /* 0x3f3c71c7000b7882 */ /* 0x000fe20000000000 */
[----:B------:R-:W-:-:S05]  /*5580*/  DMUL R56, R60, R56 ;  /* 0x000000383c387228 */ /* 0x000fca0000000000 */
[----:B------:R-:W-:Y:S01]  /*5590*/  DFMA R58, R66, R58, UR10 ;  /* 0x0000000a423a7e2b */ /* 0x000fe2000800003a */
[----:B------:R-:W-:Y:S01]  /*55a0*/  UMOV UR10, 0x9242b910 ;  /* 0x9242b910000a7882 */ /* 0x000fe20000000000 */
[----:B------:R-:W-:-:S03]  /*55b0*/  UMOV UR11, 0x3f624924 ;  /* 0x3f624924000b7882 */ /* 0x000fc60000000000 */
[----:B------:R-:W-:Y:S02]  /*55c0*/  VIADD R63, R57, 0x100000 ;  /* 0x00100000393f7836 */ /* 0x000fe40000000000 */
[----:B------:R-:W-:Y:S01]  /*55d0*/  IMAD.MOV.U32 R62, RZ, RZ, R56 ;  /* 0x000000ffff3e7224 */ /* 0x000fe200078e0038 */
[----:B------:R-:W-:Y:S01]  /*55e0*/  DFMA R58, R66, R58, UR10 ;  /* 0x0000000a423a7e2b */ /* 0x000fe2000800003a */
[----:B------:R-:W-:Y:S01]  /*55f0*/  UMOV UR10, 0x99999dfb ;  /* 0x99999dfb000a7882 */ /* 0x000fe20000000000 */
[----:B------:R-:W-:-:S06]  /*5600*/  UMOV UR11, 0x3f899999 ;  /* 0x3f899999000b7882 */ /* 0x000fcc0000000000 */
[----:B------:R-:W-:Y:S01]  /*5610*/  DFMA R58, R66, R58, UR10 ;  /* 0x0000000a423a7e2b */ /* 0x000fe2000800003a */
[----:B------:R-:W-:Y:S01]  /*5620*/  UMOV UR10, 0x55555555 ;  /* 0x55555555000a7882 */ /* 0x000fe20000000000 */
[----:B------:R-:W-:-:S06]  /*5630*/  UMOV UR11, 0x3fb55555 ;  /* 0x3fb55555000b7882 */ /* 0x000fcc0000000000 */
[----:B------:R-:W-:-:S08]  /*5640*/  DFMA R68, R66, R58, UR10 ;  /* 0x0000000a42447e2b */ /* 0x000fd0000800003a */
[----:B------:R-:W-:Y:S01]  /*5650*/  DADD R60, -R68, UR10 ;  /* 0x0000000a443c7e29 */ /* 0x000fe20008000100 */
[----:B------:R-:W-:Y:S01]  /*5660*/  UMOV UR10, 0xb9e7b0 ;  /* 0x00b9e7b0000a7882 */ /* 0x000fe20000000000 */
[----:B------:R-:W-:-:S06]  /*5670*/  UMOV UR11, 0x3c46a4cb ;  /* 0x3c46a4cb000b7882 */ /* 0x000fcc0000000000 */
[----:B------:R-:W-:Y:S02]  /*5680*/  DFMA R66, R66, R58, R60 ;  /* 0x0000003a4242722b */ /* 0x000fe4000000003c */
[C---:B------:R-:W-:Y:S02]  /*5690*/  DFMA R58, R54.reuse, R54, -R64 ;  /* 0x00000036363a722b */ /* 0x040fe40000000840 */
[----:B------:R-:W-:-:S04]  /*56a0*/  DMUL R60, R54, R64 ;  /* 0x00000040363c7228 */ /* 0x000fc80000000000 */
[----:B------:R-:W-:Y:S01]  /*56b0*/  DADD R66, R66, -UR10 ;  /* 0x8000000a42427e29 */ /* 0x000fe20008000000 */
[----:B------:R-:W-:Y:S01]  /*56c0*/  UMOV UR10, 0x80000000 ;  /* 0x80000000000a7882 */ /* 0x000fe20000000000 */
[C---:B------:R-:W-:Y:S01]  /*56d0*/  DFMA R62, R54.reuse, R62, R58 ;  /* 0x0000003e363e722b */ /* 0x040fe2000000003a */
[----:B------:R-:W-:Y:S01]  /*56e0*/  UMOV UR11, 0x43300000 ;  /* 0x43300000000b7882 */ /* 0x000fe20000000000 */
[----:B------:R-:W-:-:S08]  /*56f0*/  DFMA R58, R54, R64, -R60 ;  /* 0x00000040363a722b */ /* 0x000fd0000000083c */
[----:B------:R-:W-:-:S08]  /*5700*/  DFMA R58, R56, R64, R58 ;  /* 0x00000040383a722b */ /* 0x000fd0000000003a */
[----:B------:R-:W-:Y:S02]  /*5710*/  DFMA R58, R54, R62, R58 ;  /* 0x0000003e363a722b */ /* 0x000fe4000000003a */
[----:B------:R-:W-:-:S08]  /*5720*/  DADD R62, R68, R66 ;  /* 0x00000000443e7229 */ /* 0x000fd00000000042 */
[----:B------:R-:W-:-:S08]  /*5730*/  DADD R68, R68, -R62 ;  /* 0x0000000044447229 */ /* 0x000fd0000000083e */
[----:B------:R-:W-:Y:S02]  /*5740*/  DADD R68, R66, R68 ;  /* 0x0000000042447229 */ /* 0x000fe40000000044 */
[----:B------:R-:W-:-:S08]  /*5750*/  DMUL R66, R62, R60 ;  /* 0x0000003c3e427228 */ /* 0x000fd00000000000 */
[----:B------:R-:W-:-:S08]  /*5760*/  DFMA R64, R62, R60, -R66 ;  /* 0x0000003c3e40722b */ /* 0x000fd00000000842 */
[----:B------:R-:W-:-:S08]  /*5770*/  DFMA R58, R62, R58, R64 ;  /* 0x0000003a3e3a722b */ /* 0x000fd00000000040 */
[----:B------:R-:W-:-:S08]  /*5780*/  DFMA R68, R68, R60, R58 ;  /* 0x0000003c4444722b */ /* 0x000fd0000000003a */
[----:B------:R-:W-:-:S08]  /*5790*/  DADD R60, R66, R68 ;  /* 0x00000000423c7229 */ /* 0x000fd00000000044 */
[--C-:B------:R-:W-:Y:S02]  /*57a0*/  DADD R58, R54, R60.reuse ;  /* 0x00000000363a7229 */ /* 0x100fe4000000003c */
[----:B------:R-:W-:-:S06]  /*57b0*/  DADD R66, R66, -R60 ;  /* 0x0000000042427229 */ /* 0x000fcc000000083c */
[----:B------:R-:W-:Y:S02]  /*57c0*/  DADD R54, R54, -R58 ;  /* 0x0000000036367229 */ /* 0x000fe4000000083a */
[----:B------:R-:W-:-:S06]  /*57d0*/  DADD R66, R68, R66 ;  /* 0x0000000044427229 */ /* 0x000fcc0000000042 */
[----:B------:R-:W-:-:S08]  /*57e0*/  DADD R54, R60, R54 ;  /* 0x000000003c367229 */ /* 0x000fd00000000036 */
[----:B------:R-:W-:Y:S01]  /*57f0*/  DADD R66, R66, R54 ;  /* 0x0000000042427229 */ /* 0x000fe20000000036 */
[C---:B------:R-:W-:Y:S02]  /*5800*/  VIADD R54, R15.reuse, 0xfffffc01 ;  /* 0xfffffc010f367836 */ /* 0x040fe40000000000 */
[----:B------:R-:W-:Y:S02]  /*5810*/  @P3 VIADD R54, R15, 0xfffffc02 ;  /* 0xfffffc020f363836 */ /* 0x000fe40000000000 */
[----:B------:R-:W-:-:S03]  /*5820*/  IMAD.MOV.U32 R55, RZ, RZ, 0x43300000 ;  /* 0x43300000ff377424 */ /* 0x000fc600078e00ff */
[----:B------:R-:W-:Y:S01]  /*5830*/  DADD R56, R56, R66 ;  /* 0x0000000038387229 */ /* 0x000fe20000000042 */
[----:B------:R-:W-:-:S06]  /*5840*/  LOP3.LUT R54, R54, 0x80000000, RZ, 0x3c, !PT ;  /* 0x8000000036367812 */ /* 0x000fcc00078e3cff */
[----:B------:R-:W-:Y:S01]  /*5850*/  DADD R60, R54, -UR10 ;  /* 0x8000000a363c7e29 */ /* 0x000fe20008000000 */
[----:B------:R-:W-:Y:S01]  /*5860*/  UMOV UR10, 0xfefa39ef ;  /* 0xfefa39ef000a7882 */ /* 0x000fe20000000000 */
[----:B------:R-:W-:Y:S01]  /*5870*/  DADD R62, R58, R56 ;  /* 0x000000003a3e7229 */ /* 0x000fe20000000038 */
[----:B------:R-:W-:-:S07]  /*5880*/  UMOV UR11, 0x3fe62e42 ;  /* 0x3fe62e42000b7882 */ /* 0x000fce0000000000 */
[--C-:B------:R-:W-:Y:S02]  /*5890*/  DFMA R54, R60, UR10, R62.reuse ;  /* 0x0000000a3c367c2b */ /* 0x100fe4000800003e */
[----:B------:R-:W-:-:S06]  /*58a0*/  DADD R64, R58, -R62 ;  /* 0x000000003a407229 */ /* 0x000fcc000000083e */
[----:B------:R-:W-:Y:S02]  /*58b0*/  DFMA R58, R60, -UR10, R54 ;  /* 0x8000000a3c3a7c2b */ /* 0x000fe40008000036 */
[----:B------:R-:W-:-:S06]  /*58c0*/  DADD R64, R56, R64 ;  /* 0x0000000038407229 */ /* 0x000fcc0000000040 */
[----:B------:R-:W-:-:S08]  /*58d0*/  DADD R58, -R62, R58 ;  /* 0x000000003e3a7229 */ /* 0x000fd0000000013a */
[----:B------:R-:W-:-:S08]  /*58e0*/  DADD R58, R64, -R58 ;  /* 0x00000000403a7229 */ /* 0x000fd0000000083a */
[----:B------:R-:W-:-:S08]  /*58f0*/  DFMA R58, R60, UR12, R58 ;  /* 0x0000000c3c3a7c2b */ /* 0x000fd0000800003a */
[----:B------:R-:W-:-:S08]  /*5900*/  DADD R56, R54, R58 ;  /* 0x0000000036387229 */ /* 0x000fd0000000003a */
[----:B------:R-:W-:Y:S02]  /*5910*/  DADD R54, R54, -R56 ;  /* 0x0000000036367229 */ /* 0x000fe40000000838 */
[----:B------:R-:W-:-:S06]  /*5920*/  DMUL R60, R56, 2 ;  /* 0x40000000383c7828 */ /* 0x000fcc0000000000 */
[----:B------:R-:W-:Y:S02]  /*5930*/  DADD R58, R58, R54 ;  /* 0x000000003a3a7229 */ /* 0x000fe40000000036 */
[----:B------:R-:W-:Y:S01]  /*5940*/  DFMA R56, R56, 2, -R60 ;  /* 0x400000003838782b */ /* 0x000fe2000000083c */
[----:B------:R-:W-:Y:S01]  /*5950*/  MOV R54, 0x652b82fe ;  /* 0x652b82fe00367802 */ /* 0x000fe20000000f00 */
[----:B------:R-:W-:-:S06]  /*5960*/  IMAD.MOV.U32 R55, RZ, RZ, 0x3ff71547 ;  /* 0x3ff71547ff377424 */ /* 0x000fcc00078e00ff */
[----:B------:R-:W-:-:S08]  /*5970*/  DFMA R58, R58, 2, R56 ;  /* 0x400000003a3a782b */ /* 0x000fd00000000038 */
[----:B------:R-:W-:-:S08]  /*5980*/  DADD R62, R60, R58 ;  /* 0x000000003c3e7229 */ /* 0x000fd0000000003a */
[----:B------:R-:W-:Y:S02]  /*5990*/  DFMA R54, R62, R54, 6.75539944105574400000e+15 ;  /* 0x433800003e36742b */ /* 0x000fe40000000036 */
[----:B------:R-:W-:Y:S01]  /*59a0*/  FSETP.GEU.AND P2, PT, |R63|, 4.1917929649353027344, PT ;  /* 0x4086232b3f00780b */ /* 0x000fe20003f4e200 */
[----:B------:R-:W-:-:S05]  /*59b0*/  DADD R60, R60, -R62 ;  /* 0x000000003c3c7229 */ /* 0x000fca000000083e */
[----:B------:R-:W-:-:S03]  /*59c0*/  DADD R56, R54, -6.75539944105574400000e+15 ;  /* 0xc338000036387429 */ /* 0x000fc60000000000 */
[----:B------:R-:W-:-:S05]  /*59d0*/  DADD R58, R58, R60 ;  /* 0x000000003a3a7229 */ /* 0x000fca000000003c */
[----:B------:R-:W-:Y:S01]  /*59e0*/  DFMA R64, R56, -UR10, R62 ;  /* 0x8000000a38407c2b */ /* 0x000fe2000800003e */
[----:B------:R-:W-:Y:S01]  /*59f0*/  UMOV UR10, 0x3b39803f ;  /* 0x3b39803f000a7882 */ /* 0x000fe20000000000 */
[----:B------:R-:W-:-:S06]  /*5a00*/  UMOV UR11, 0x3c7abc9e ;  /* 0x3c7abc9e000b7882 */ /* 0x000fcc0000000000 */
[----:B------:R-:W-:Y:S01]  /*5a10*/  DFMA R64, R56, -UR10, R64 ;  /* 0x8000000a38407c2b */ /* 0x000fe20008000040 */
[----:B------:R-:W-:Y:S01]  /*5a20*/  UMOV UR10, 0x69ce2bdf ;  /* 0x69ce2bdf000a7882 */ /* 0x000fe20000000000 */
[----:B------:R-:W-:Y:S01]  /*5a30*/  IMAD.MOV.U32 R56, RZ, RZ, -0x35dec16 ;  /* 0xfca213eaff387424 */ /* 0x000fe200078e00ff */
[----:B------:R-:W-:Y:S01]  /*5a40*/  UMOV UR11, 0x3e5ade15 ;  /* 0x3e5ade15000b7882 */ /* 0x000fe20000000000 */
[----:B------:R-:W-:-:S06]  /*5a50*/  IMAD.MOV.U32 R57, RZ, RZ, 0x3e928af3 ;  /* 0x3e928af3ff397424 */ /* 0x000fcc00078e00ff */
[----:B------:R-:W-:Y:S01]  /*5a60*/  DFMA R56, R64, UR10, R56 ;  /* 0x0000000a40387c2b */ /* 0x000fe20008000038 */
[----:B------:R-:W-:Y:S01]  /*5a70*/  UMOV UR10, 0x62401315 ;  /* 0x62401315000a7882 */ /* 0x000fe20000000000 */
[----:B------:R-:W-:-:S06]  /*5a80*/  UMOV UR11, 0x3ec71dee ;  /* 0x3ec71dee000b7882 */ /* 0x000fcc0000000000 */
[----:B------:R-:W-:Y:S01]  /*5a90*/  DFMA R56, R64, R56, UR10 ;  /* 0x0000000a40387e2b */ /* 0x000fe20008000038 */
        /* <DEDUP_REMOVED lines=20> */
[----:B------:R-:W-:-:S08]  /*5be0*/  DFMA R56, R64, R56, UR10 ;  /* 0x0000000a40387e2b */ /* 0x000fd00008000038 */
[----:B------:R-:W-:-:S08]  /*5bf0*/  DFMA R56, R64, R56, 1 ;  /* 0x3ff000004038742b */ /* 0x000fd00000000038 */
[----:B------:R-:W-:-:S10]  /*5c00*/  DFMA R56, R64, R56, 1 ;  /* 0x3ff000004038742b */ /* 0x000fd40000000038 */
[----:B------:R-:W-:Y:S02]  /*5c10*/  IMAD R61, R54, 0x100000, R57 ;  /* 0x00100000363d7824 */ /* 0x000fe400078e0239 */
[----:B------:R-:W-:Y:S01]  /*5c20*/  IMAD.MOV.U32 R60, RZ, RZ, R56 ;  /* 0x000000ffff3c7224 */ /* 0x000fe200078e0038 */
[----:B------:R-:W-:Y:S06]  /*5c30*/  @!P2 BRA `(.L_x_94) ;  /* 0x000000000030a947 */ /* 0x000fec0003800000 */
[----:B------:R-:W-:Y:S01]  /*5c40*/  FSETP.GEU.AND P3, PT, |R63|, 4.2275390625, PT ;  /* 0x408748003f00780b */ /* 0x000fe20003f6e200 */
[C---:B------:R-:W-:Y:S02]  /*5c50*/  DADD R60, R62.reuse, +INF ;  /* 0x7ff000003e3c7429 */ /* 0x040fe40000000000 */
[----:B------:R-:W-:-:S08]  /*5c60*/  DSETP.GEU.AND P2, PT, R62, RZ, PT ;  /* 0x000000ff3e00722a */ /* 0x000fd00003f4e000 */
[----:B------:R-:W-:Y:S02]  /*5c70*/  FSEL R60, R60, RZ, P2 ;  /* 0x000000ff3c3c7208 */ /* 0x000fe40001000000 */
[----:B------:R-:W-:Y:S02]  /*5c80*/  @!P3 LEA.HI R15, R54, R54, RZ, 0x1 ;  /* 0x00000036360fb211 */ /* 0x000fe400078f08ff */
[----:B------:R-:W-:Y:S02]  /*5c90*/  FSEL R61, R61, RZ, P2 ;  /* 0x000000ff3d3d7208 */ /* 0x000fe40001000000 */
[----:B------:R-:W-:-:S04]  /*5ca0*/  @!P3 SHF.R.S32.HI R15, RZ, 0x1, R15 ;  /* 0x00000001ff0fb819 */ /* 0x000fc8000001140f */
[----:B------:R-:W-:Y:S01]  /*5cb0*/  @!P3 IADD3 R54, PT, PT, R54, -R15, RZ ;  /* 0x8000000f3636b210 */ /* 0x000fe20007ffe0ff */
[----:B------:R-:W-:-:S03]  /*5cc0*/  @!P3 IMAD R57, R15, 0x100000, R57 ;  /* 0x001000000f39b824 */ /* 0x000fc600078e0239 */
[----:B------:R-:W-:Y:S01]  /*5cd0*/  @!P3 LEA R55, R54, 0x3ff00000, 0x14 ;  /* 0x3ff000003637b811 */ /* 0x000fe200078ea0ff */
[----:B------:R-:W-:-:S06]  /*5ce0*/  @!P3 IMAD.MOV.U32 R54, RZ, RZ, RZ ;  /* 0x000000ffff36b224 */ /* 0x000fcc00078e00ff */
[----:B------:R-:W-:-:S11]  /*5cf0*/  @!P3 DMUL R60, R56, R54 ;  /* 0x00000036383cb228 */ /* 0x000fd60000000000 */
.L_x_94:
[----:B------:R-:W-:Y:S01]  /*5d00*/  DFMA R58, R58, R60, R60 ;  /* 0x0000003c3a3a722b */ /* 0x000fe2000000003c */
[----:B------:R-:W-:Y:S01]  /*5d10*/  IMAD.MOV.U32 R56, RZ, RZ, R9 ;  /* 0x000000ffff387224 */ /* 0x000fe200078e0009 */
[----:B------:R-:W-:Y:S01]  /*5d20*/  DSETP.NEU.AND P2, PT, |R60|, +INF , PT ;  /* 0x7ff000003c00742a */ /* 0x000fe20003f4d200 */
[----:B------:R-:W-:-:S07]  /*5d30*/  IMAD.MOV.U32 R57, RZ, RZ, 0x0 ;  /* 0x00000000ff397424 */ /* 0x000fce00078e00ff */
[----:B------:R-:W-:Y:S02]  /*5d40*/  FSEL R54, R60, R58, !P2 ;  /* 0x0000003a3c367208 */ /* 0x000fe40005000000 */
[----:B------:R-:W-:Y:S01]  /*5d50*/  FSEL R15, R61, R59, !P2 ;  /* 0x0000003b3d0f7208 */ /* 0x000fe20005000000 */
[----:B------:R-:W-:Y:S06]  /*5d60*/  RET.REL.NODEC R56 `(_Z6kernelPdS_S_S_S_S_S_) ;  /* 0xffffffa038a47950 */ /* 0x000fec0003c3ffff */
.L_x_95:
[----:B------:R-:W-:-:S00]  /*5d70*/  BRA `(.L_x_95) ;  /* 0xfffffffc00fc7947 */ /* 0x000fc0000383ffff */
[----:B------:R-:W-:-:S00]  /*5d80*/  NOP ;  /* 0x0000000000007918 */ /* 0x000fc00000000000 */
[----:B------:R-:W-:-:S00]  /*5d90*/  NOP ;  /* 0x0000000000007918 */ /* 0x000fc00000000000 */
[----:B------:R-:W-:-:S00]  /*5da0*/  NOP ;  /* 0x0000000000007918 */ /* 0x000fc00000000000 */
[----:B------:R-:W-:-:S00]  /*5db0*/  NOP ;  /* 0x0000000000007918 */ /* 0x000fc00000000000 */
[----:B------:R-:W-:-:S00]  /*5dc0*/  NOP ;  /* 0x0000000000007918 */ /* 0x000fc00000000000 */
[----:B------:R-:W-:-:S00]  /*5dd0*/  NOP ;  /* 0x0000000000007918 */ /* 0x000fc00000000000 */
[----:B------:R-:W-:-:S00]  /*5de0*/  NOP ;  /* 0x0000000000007918 */ /* 0x000fc00000000000 */
[----:B------:R-:W-:-:S00]  /*5df0*/  NOP ;  /* 0x0000000000007918 */ /* 0x000fc00000000000 */
.L_x_98:


//--------------------- .nv.global.init           --------------------------
	.section	.nv.global.init,"aw",@progbits
	.align	8
.nv.global.init:
	.type		dy,@object
	.size		dy,(nu - dy)
dy:
        /*0000*/ 	.byte	0x9a, 0x99, 0x99, 0x99, 0x99, 0x99, 0xa9, 0x3f
	.type		nu,@object
	.size		nu,(c - nu)
nu:
        /*0008*/ 	.byte	0x9a, 0x99, 0x99, 0x99, 0x99, 0x99, 0xb9, 0x3f
	.type		c,@object
	.size		c,(dt - c)
c:
        /*0010*/ 	.byte	0x00, 0x00, 0x00, 0x00, 0x00, 0x00, 0xf0, 0x3f
	.type		dt,@object
	.size		dt,(dx - dt)
dt:
        /*0018*/ 	.byte	0xfc, 0xa9, 0xf1, 0xd2, 0x4d, 0x62, 0x50, 0x3f
	.type		dx,@object
	.size		dx,(rho - dx)
dx:
        /*0020*/ 	.byte	0x9a, 0x99, 0x99, 0x99, 0x99, 0x99, 0xa9, 0x3f
	.type		rho,@object
	.size		rho,(TOTAL_GPU - rho)
rho:
        /*0028*/ 	.byte	0x00, 0x00, 0x00, 0x00, 0x00, 0x00, 0xf0, 0x3f
	.type		TOTAL_GPU,@object
	.size		TOTAL_GPU,(nt - TOTAL_GPU)
TOTAL_GPU:
        /*0030*/ 	.byte	0x91, 0x06, 0x00, 0x00
	.type		nt,@object
	.size		nt,(nx - nt)
nt:
        /*0034*/ 	.byte	0xf4, 0x01, 0x00, 0x00
	.type		nx,@object
	.size		nx,(ny - nx)
nx:
        /*0038*/ 	.byte	0x29, 0x00, 0x00, 0x00
	.type		ny,@object
	.size		ny,(nit - ny)
ny:
        /*003c*/ 	.byte	0x29, 0x00, 0x00, 0x00
	.type		nit,@object
	.size		nit,(.L_3 - nit)
nit:
        /*0040*/ 	.byte	0x32, 0x00, 0x00, 0x00
.L_3:


//--------------------- .nv.shared.reserved.0     --------------------------
	.section	.nv.shared.reserved.0,"aw",@nobits
	.weak		__nv_reservedSMEM_offset_0_alias
	.size		__nv_reservedSMEM_offset_0_alias, 0, 64
	.other		__nv_reservedSMEM_offset_0_alias,@"STO_CUDA_RESERVED_SHARED STV_DEFAULT"
__nv_reservedSMEM_offset_0_alias:
	.zero		0
	.zero		64


//--------------------- .nv.global                --------------------------
	.section	.nv.global,"aw",@nobits
	.align	4
.nv.global:
	.type		PER_GPU,@object
	.size		PER_GPU,(.L_11 - PER_GPU)
PER_GPU:
	.zero		4
.L_11:


//--------------------- .nv.constant0._Z6kernelPdS_S_S_S_S_S_ --------------------------
	.section	.nv.constant0._Z6kernelPdS_S_S_S_S_S_,"a",@progbits
	.sectionflags	@""
	.align	4
.nv.constant0._Z6kernelPdS_S_S_S_S_S_:
	.zero		952


//--------------------- SYMBOLS --------------------------

	.type		.nv.reservedSmem.offset0,@object
	.size		.nv.reservedSmem.offset0,0x4
